//
// Generated by NVIDIA NVVM Compiler
//
// Compiler Build ID: CL-36424714
// Cuda compilation tools, release 13.0, V13.0.88
// Based on NVVM 20.0.0
//

.version 9.0
.target sm_100
.address_size 64

	// .globl	_Z14conv_kernel_p1PfS_iS_iiiS_i
// _ZZ9fc_kernelPfS_S_S_iiE15shared_fc_input has been demoted

.visible .entry _Z14conv_kernel_p1PfS_iS_iiiS_i(
	.param .u64 .ptr .align 1 _Z14conv_kernel_p1PfS_iS_iiiS_i_param_0,
	.param .u64 .ptr .align 1 _Z14conv_kernel_p1PfS_iS_iiiS_i_param_1,
	.param .u32 _Z14conv_kernel_p1PfS_iS_iiiS_i_param_2,
	.param .u64 .ptr .align 1 _Z14conv_kernel_p1PfS_iS_iiiS_i_param_3,
	.param .u32 _Z14conv_kernel_p1PfS_iS_iiiS_i_param_4,
	.param .u32 _Z14conv_kernel_p1PfS_iS_iiiS_i_param_5,
	.param .u32 _Z14conv_kernel_p1PfS_iS_iiiS_i_param_6,
	.param .u64 .ptr .align 1 _Z14conv_kernel_p1PfS_iS_iiiS_i_param_7,
	.param .u32 _Z14conv_kernel_p1PfS_iS_iiiS_i_param_8
)
{
	.reg .pred 	%p<18>;
	.reg .b32 	%r<62>;
	.reg .b32 	%f<121>;
	.reg .b64 	%rd<31>;

	ld.param.u64 	%rd7, [_Z14conv_kernel_p1PfS_iS_iiiS_i_param_0];
	ld.param.u64 	%rd8, [_Z14conv_kernel_p1PfS_iS_iiiS_i_param_1];
	ld.param.u32 	%r28, [_Z14conv_kernel_p1PfS_iS_iiiS_i_param_2];
	ld.param.u64 	%rd9, [_Z14conv_kernel_p1PfS_iS_iiiS_i_param_3];
	ld.param.u32 	%r29, [_Z14conv_kernel_p1PfS_iS_iiiS_i_param_4];
	ld.param.u32 	%r30, [_Z14conv_kernel_p1PfS_iS_iiiS_i_param_5];
	ld.param.u32 	%r31, [_Z14conv_kernel_p1PfS_iS_iiiS_i_param_6];
	ld.param.u64 	%rd6, [_Z14conv_kernel_p1PfS_iS_iiiS_i_param_7];
	ld.param.u32 	%r32, [_Z14conv_kernel_p1PfS_iS_iiiS_i_param_8];
	cvta.to.global.u64 	%rd1, %rd9;
	cvta.to.global.u64 	%rd2, %rd7;
	cvta.to.global.u64 	%rd3, %rd8;
	mov.u32 	%r1, %ctaid.y;
	mov.u32 	%r33, %ctaid.x;
	mad.lo.s32 	%r2, %r30, %r33, %r1;
	mov.u32 	%r3, %tid.x;
	mov.u32 	%r4, %tid.y;
	sub.s32 	%r34, %r28, %r29;
	add.s32 	%r5, %r34, 1;
	setp.ge.s32 	%p1, %r1, %r30;
	setp.ge.s32 	%p2, %r33, %r31;
	or.pred  	%p3, %p1, %p2;
	max.s32 	%r36, %r3, %r4;
	setp.gt.s32 	%p4, %r36, %r34;
	or.pred  	%p5, %p3, %p4;
	@%p5 bra 	$L__BB0_20;
	setp.lt.s32 	%p6, %r29, 1;
	mov.f32 	%f119, 0f00000000;
	@%p6 bra 	$L__BB0_17;
	mad.lo.s32 	%r6, %r28, %r1, %r3;
	mul.lo.s32 	%r7, %r2, %r29;
	and.b32  	%r8, %r29, 15;
	and.b32  	%r9, %r29, 7;
	and.b32  	%r10, %r29, 2147483632;
	and.b32  	%r11, %r29, 3;
	neg.s32 	%r12, %r10;
	mov.f32 	%f119, 0f00000000;
	mov.b32 	%r55, 0;
$L__BB0_3:
	setp.lt.u32 	%p7, %r29, 16;
	add.s32 	%r40, %r6, %r55;
	mad.lo.s32 	%r14, %r40, %r28, %r4;
	add.s32 	%r41, %r55, %r7;
	mul.lo.s32 	%r15, %r41, %r29;
	mov.b32 	%r60, 0;
	@%p7 bra 	$L__BB0_6;
	mov.u32 	%r56, %r15;
	mov.u32 	%r57, %r14;
	mov.u32 	%r58, %r12;
$L__BB0_5:
	.pragma "nounroll";
	mul.wide.s32 	%rd10, %r57, 4;
	add.s64 	%rd11, %rd2, %rd10;
	mul.wide.s32 	%rd12, %r56, 4;
	add.s64 	%rd13, %rd1, %rd12;
	ld.global.f32 	%f20, [%rd11];
	ld.global.f32 	%f21, [%rd13];
	fma.rn.f32 	%f22, %f20, %f21, %f119;
	ld.global.f32 	%f23, [%rd11+4];
	ld.global.f32 	%f24, [%rd13+4];
	fma.rn.f32 	%f25, %f23, %f24, %f22;
	ld.global.f32 	%f26, [%rd11+8];
	ld.global.f32 	%f27, [%rd13+8];
	fma.rn.f32 	%f28, %f26, %f27, %f25;
	ld.global.f32 	%f29, [%rd11+12];
	ld.global.f32 	%f30, [%rd13+12];
	fma.rn.f32 	%f31, %f29, %f30, %f28;
	ld.global.f32 	%f32, [%rd11+16];
	ld.global.f32 	%f33, [%rd13+16];
	fma.rn.f32 	%f34, %f32, %f33, %f31;
	ld.global.f32 	%f35, [%rd11+20];
	ld.global.f32 	%f36, [%rd13+20];
	fma.rn.f32 	%f37, %f35, %f36, %f34;
	ld.global.f32 	%f38, [%rd11+24];
	ld.global.f32 	%f39, [%rd13+24];
	fma.rn.f32 	%f40, %f38, %f39, %f37;
	ld.global.f32 	%f41, [%rd11+28];
	ld.global.f32 	%f42, [%rd13+28];
	fma.rn.f32 	%f43, %f41, %f42, %f40;
	ld.global.f32 	%f44, [%rd11+32];
	ld.global.f32 	%f45, [%rd13+32];
	fma.rn.f32 	%f46, %f44, %f45, %f43;
	ld.global.f32 	%f47, [%rd11+36];
	ld.global.f32 	%f48, [%rd13+36];
	fma.rn.f32 	%f49, %f47, %f48, %f46;
	ld.global.f32 	%f50, [%rd11+40];
	ld.global.f32 	%f51, [%rd13+40];
	fma.rn.f32 	%f52, %f50, %f51, %f49;
	ld.global.f32 	%f53, [%rd11+44];
	ld.global.f32 	%f54, [%rd13+44];
	fma.rn.f32 	%f55, %f53, %f54, %f52;
	ld.global.f32 	%f56, [%rd11+48];
	ld.global.f32 	%f57, [%rd13+48];
	fma.rn.f32 	%f58, %f56, %f57, %f55;
	ld.global.f32 	%f59, [%rd11+52];
	ld.global.f32 	%f60, [%rd13+52];
	fma.rn.f32 	%f61, %f59, %f60, %f58;
	ld.global.f32 	%f62, [%rd11+56];
	ld.global.f32 	%f63, [%rd13+56];
	fma.rn.f32 	%f64, %f62, %f63, %f61;
	ld.global.f32 	%f65, [%rd11+60];
	ld.global.f32 	%f66, [%rd13+60];
	fma.rn.f32 	%f119, %f65, %f66, %f64;
	add.s32 	%r58, %r58, 16;
	add.s32 	%r57, %r57, 16;
	add.s32 	%r56, %r56, 16;
	setp.ne.s32 	%p8, %r58, 0;
	mov.u32 	%r60, %r10;
	@%p8 bra 	$L__BB0_5;
$L__BB0_6:
	setp.eq.s32 	%p9, %r8, 0;
	@%p9 bra 	$L__BB0_16;
	add.s32 	%r42, %r8, -1;
	setp.lt.u32 	%p10, %r42, 7;
	@%p10 bra 	$L__BB0_9;
	add.s32 	%r43, %r14, %r60;
	mul.wide.s32 	%rd14, %r43, 4;
	add.s64 	%rd15, %rd2, %rd14;
	ld.global.f32 	%f68, [%rd15];
	add.s32 	%r44, %r60, %r15;
	mul.wide.s32 	%rd16, %r44, 4;
	add.s64 	%rd17, %rd1, %rd16;
	ld.global.f32 	%f69, [%rd17];
	fma.rn.f32 	%f70, %f68, %f69, %f119;
	ld.global.f32 	%f71, [%rd15+4];
	ld.global.f32 	%f72, [%rd17+4];
	fma.rn.f32 	%f73, %f71, %f72, %f70;
	ld.global.f32 	%f74, [%rd15+8];
	ld.global.f32 	%f75, [%rd17+8];
	fma.rn.f32 	%f76, %f74, %f75, %f73;
	ld.global.f32 	%f77, [%rd15+12];
	ld.global.f32 	%f78, [%rd17+12];
	fma.rn.f32 	%f79, %f77, %f78, %f76;
	ld.global.f32 	%f80, [%rd15+16];
	ld.global.f32 	%f81, [%rd17+16];
	fma.rn.f32 	%f82, %f80, %f81, %f79;
	ld.global.f32 	%f83, [%rd15+20];
	ld.global.f32 	%f84, [%rd17+20];
	fma.rn.f32 	%f85, %f83, %f84, %f82;
	ld.global.f32 	%f86, [%rd15+24];
	ld.global.f32 	%f87, [%rd17+24];
	fma.rn.f32 	%f88, %f86, %f87, %f85;
	ld.global.f32 	%f89, [%rd15+28];
	ld.global.f32 	%f90, [%rd17+28];
	fma.rn.f32 	%f119, %f89, %f90, %f88;
	add.s32 	%r60, %r60, 8;
$L__BB0_9:
	setp.eq.s32 	%p11, %r9, 0;
	@%p11 bra 	$L__BB0_16;
	add.s32 	%r45, %r9, -1;
	setp.lt.u32 	%p12, %r45, 3;
	@%p12 bra 	$L__BB0_12;
	add.s32 	%r46, %r14, %r60;
	mul.wide.s32 	%rd18, %r46, 4;
	add.s64 	%rd19, %rd2, %rd18;
	ld.global.f32 	%f92, [%rd19];
	add.s32 	%r47, %r60, %r15;
	mul.wide.s32 	%rd20, %r47, 4;
	add.s64 	%rd21, %rd1, %rd20;
	ld.global.f32 	%f93, [%rd21];
	fma.rn.f32 	%f94, %f92, %f93, %f119;
	ld.global.f32 	%f95, [%rd19+4];
	ld.global.f32 	%f96, [%rd21+4];
	fma.rn.f32 	%f97, %f95, %f96, %f94;
	ld.global.f32 	%f98, [%rd19+8];
	ld.global.f32 	%f99, [%rd21+8];
	fma.rn.f32 	%f100, %f98, %f99, %f97;
	ld.global.f32 	%f101, [%rd19+12];
	ld.global.f32 	%f102, [%rd21+12];
	fma.rn.f32 	%f119, %f101, %f102, %f100;
	add.s32 	%r60, %r60, 4;
$L__BB0_12:
	setp.eq.s32 	%p13, %r11, 0;
	@%p13 bra 	$L__BB0_16;
	setp.eq.s32 	%p14, %r11, 1;
	add.s32 	%r48, %r14, %r60;
	mul.wide.s32 	%rd22, %r48, 4;
	add.s64 	%rd4, %rd2, %rd22;
	ld.global.f32 	%f103, [%rd4];
	add.s32 	%r49, %r60, %r15;
	mul.wide.s32 	%rd23, %r49, 4;
	add.s64 	%rd5, %rd1, %rd23;
	ld.global.f32 	%f104, [%rd5];
	fma.rn.f32 	%f119, %f103, %f104, %f119;
	@%p14 bra 	$L__BB0_16;
	setp.eq.s32 	%p15, %r11, 2;
	ld.global.f32 	%f105, [%rd4+4];
	ld.global.f32 	%f106, [%rd5+4];
	fma.rn.f32 	%f119, %f105, %f106, %f119;
	@%p15 bra 	$L__BB0_16;
	ld.global.f32 	%f107, [%rd4+8];
	ld.global.f32 	%f108, [%rd5+8];
	fma.rn.f32 	%f119, %f107, %f108, %f119;
$L__BB0_16:
	add.s32 	%r55, %r55, 1;
	setp.ne.s32 	%p16, %r55, %r29;
	@%p16 bra 	$L__BB0_3;
$L__BB0_17:
	setp.ne.s32 	%p17, %r32, 0;
	@%p17 bra 	$L__BB0_19;
	mad.lo.s32 	%r52, %r5, %r3, %r4;
	mul.lo.s32 	%r53, %r31, %r30;
	mad.lo.s32 	%r54, %r53, %r52, %r2;
	mul.wide.s32 	%rd29, %r54, 4;
	add.s64 	%rd30, %rd3, %rd29;
	st.global.f32 	[%rd30], %f119;
	bra.uni 	$L__BB0_20;
$L__BB0_19:
	cvta.to.global.u64 	%rd24, %rd6;
	mul.wide.s32 	%rd25, %r2, 4;
	add.s64 	%rd26, %rd24, %rd25;
	ld.global.f32 	%f109, [%rd26];
	add.f32 	%f110, %f119, %f109;
	mad.lo.s32 	%r50, %r2, %r5, %r3;
	mad.lo.s32 	%r51, %r50, %r5, %r4;
	mul.wide.s32 	%rd27, %r51, 4;
	add.s64 	%rd28, %rd3, %rd27;
	st.global.f32 	[%rd28], %f110;
$L__BB0_20:
	ret;

}
	// .globl	_Z14conv_kernel_p2PfS_iiiS_
.visible .entry _Z14conv_kernel_p2PfS_iiiS_(
	.param .u64 .ptr .align 1 _Z14conv_kernel_p2PfS_iiiS__param_0,
	.param .u64 .ptr .align 1 _Z14conv_kernel_p2PfS_iiiS__param_1,
	.param .u32 _Z14conv_kernel_p2PfS_iiiS__param_2,
	.param .u32 _Z14conv_kernel_p2PfS_iiiS__param_3,
	.param .u32 _Z14conv_kernel_p2PfS_iiiS__param_4,
	.param .u64 .ptr .align 1 _Z14conv_kernel_p2PfS_iiiS__param_5
)
{
	.reg .pred 	%p<15>;
	.reg .b32 	%r<42>;
	.reg .b32 	%f<85>;
	.reg .b64 	%rd<20>;

	ld.param.u64 	%rd5, [_Z14conv_kernel_p2PfS_iiiS__param_0];
	ld.param.u64 	%rd3, [_Z14conv_kernel_p2PfS_iiiS__param_1];
	ld.param.u32 	%r25, [_Z14conv_kernel_p2PfS_iiiS__param_2];
	ld.param.u32 	%r26, [_Z14conv_kernel_p2PfS_iiiS__param_3];
	ld.param.u32 	%r27, [_Z14conv_kernel_p2PfS_iiiS__param_4];
	ld.param.u64 	%rd4, [_Z14conv_kernel_p2PfS_iiiS__param_5];
	cvta.to.global.u64 	%rd1, %rd5;
	mov.u32 	%r1, %ctaid.x;
	mov.u32 	%r2, %tid.x;
	mov.u32 	%r3, %tid.y;
	setp.ge.s32 	%p1, %r1, %r25;
	setp.ge.s32 	%p2, %r2, %r27;
	or.pred  	%p3, %p1, %p2;
	setp.ge.s32 	%p4, %r3, %r27;
	or.pred  	%p5, %p4, %p3;
	@%p5 bra 	$L__BB1_15;
	setp.lt.s32 	%p6, %r26, 1;
	mov.f32 	%f84, 0f00000000;
	@%p6 bra 	$L__BB1_14;
	mad.lo.s32 	%r29, %r27, %r2, %r3;
	mad.lo.s32 	%r30, %r29, %r25, %r1;
	mul.lo.s32 	%r4, %r30, %r26;
	and.b32  	%r5, %r26, 15;
	setp.lt.u32 	%p7, %r26, 16;
	mov.f32 	%f84, 0f00000000;
	mov.b32 	%r38, 0;
	@%p7 bra 	$L__BB1_5;
	and.b32  	%r38, %r26, 2147483632;
	neg.s32 	%r36, %r38;
	add.s64 	%rd2, %rd1, 32;
	mov.f32 	%f84, 0f00000000;
	mov.u32 	%r35, %r4;
$L__BB1_4:
	.pragma "nounroll";
	mul.wide.s32 	%rd6, %r35, 4;
	add.s64 	%rd7, %rd2, %rd6;
	ld.global.f32 	%f18, [%rd7+-32];
	add.f32 	%f19, %f84, %f18;
	ld.global.f32 	%f20, [%rd7+-28];
	add.f32 	%f21, %f19, %f20;
	ld.global.f32 	%f22, [%rd7+-24];
	add.f32 	%f23, %f21, %f22;
	ld.global.f32 	%f24, [%rd7+-20];
	add.f32 	%f25, %f23, %f24;
	ld.global.f32 	%f26, [%rd7+-16];
	add.f32 	%f27, %f25, %f26;
	ld.global.f32 	%f28, [%rd7+-12];
	add.f32 	%f29, %f27, %f28;
	ld.global.f32 	%f30, [%rd7+-8];
	add.f32 	%f31, %f29, %f30;
	ld.global.f32 	%f32, [%rd7+-4];
	add.f32 	%f33, %f31, %f32;
	ld.global.f32 	%f34, [%rd7];
	add.f32 	%f35, %f33, %f34;
	ld.global.f32 	%f36, [%rd7+4];
	add.f32 	%f37, %f35, %f36;
	ld.global.f32 	%f38, [%rd7+8];
	add.f32 	%f39, %f37, %f38;
	ld.global.f32 	%f40, [%rd7+12];
	add.f32 	%f41, %f39, %f40;
	ld.global.f32 	%f42, [%rd7+16];
	add.f32 	%f43, %f41, %f42;
	ld.global.f32 	%f44, [%rd7+20];
	add.f32 	%f45, %f43, %f44;
	ld.global.f32 	%f46, [%rd7+24];
	add.f32 	%f47, %f45, %f46;
	ld.global.f32 	%f48, [%rd7+28];
	add.f32 	%f84, %f47, %f48;
	add.s32 	%r36, %r36, 16;
	add.s32 	%r35, %r35, 16;
	setp.ne.s32 	%p8, %r36, 0;
	@%p8 bra 	$L__BB1_4;
$L__BB1_5:
	setp.eq.s32 	%p9, %r5, 0;
	@%p9 bra 	$L__BB1_14;
	and.b32  	%r13, %r26, 7;
	setp.lt.u32 	%p10, %r5, 8;
	@%p10 bra 	$L__BB1_8;
	add.s32 	%r31, %r38, %r4;
	mul.wide.s32 	%rd8, %r31, 4;
	add.s64 	%rd9, %rd1, %rd8;
	ld.global.f32 	%f50, [%rd9];
	add.f32 	%f51, %f84, %f50;
	ld.global.f32 	%f52, [%rd9+4];
	add.f32 	%f53, %f51, %f52;
	ld.global.f32 	%f54, [%rd9+8];
	add.f32 	%f55, %f53, %f54;
	ld.global.f32 	%f56, [%rd9+12];
	add.f32 	%f57, %f55, %f56;
	ld.global.f32 	%f58, [%rd9+16];
	add.f32 	%f59, %f57, %f58;
	ld.global.f32 	%f60, [%rd9+20];
	add.f32 	%f61, %f59, %f60;
	ld.global.f32 	%f62, [%rd9+24];
	add.f32 	%f63, %f61, %f62;
	ld.global.f32 	%f64, [%rd9+28];
	add.f32 	%f84, %f63, %f64;
	add.s32 	%r38, %r38, 8;
$L__BB1_8:
	setp.eq.s32 	%p11, %r13, 0;
	@%p11 bra 	$L__BB1_14;
	and.b32  	%r16, %r26, 3;
	setp.lt.u32 	%p12, %r13, 4;
	@%p12 bra 	$L__BB1_11;
	add.s32 	%r32, %r38, %r4;
	mul.wide.s32 	%rd10, %r32, 4;
	add.s64 	%rd11, %rd1, %rd10;
	ld.global.f32 	%f66, [%rd11];
	add.f32 	%f67, %f84, %f66;
	ld.global.f32 	%f68, [%rd11+4];
	add.f32 	%f69, %f67, %f68;
	ld.global.f32 	%f70, [%rd11+8];
	add.f32 	%f71, %f69, %f70;
	ld.global.f32 	%f72, [%rd11+12];
	add.f32 	%f84, %f71, %f72;
	add.s32 	%r38, %r38, 4;
$L__BB1_11:
	setp.eq.s32 	%p13, %r16, 0;
	@%p13 bra 	$L__BB1_14;
	add.s32 	%r41, %r38, %r4;
	neg.s32 	%r40, %r16;
$L__BB1_13:
	.pragma "nounroll";
	mul.wide.s32 	%rd12, %r41, 4;
	add.s64 	%rd13, %rd1, %rd12;
	ld.global.f32 	%f73, [%rd13];
	add.f32 	%f84, %f84, %f73;
	add.s32 	%r41, %r41, 1;
	add.s32 	%r40, %r40, 1;
	setp.ne.s32 	%p14, %r40, 0;
	@%p14 bra 	$L__BB1_13;
$L__BB1_14:
	cvta.to.global.u64 	%rd14, %rd4;
	mul.wide.u32 	%rd15, %r1, 4;
	add.s64 	%rd16, %rd14, %rd15;
	ld.global.f32 	%f74, [%rd16];
	add.f32 	%f75, %f84, %f74;
	mad.lo.s32 	%r33, %r27, %r1, %r2;
	mad.lo.s32 	%r34, %r33, %r27, %r3;
	cvta.to.global.u64 	%rd17, %rd3;
	mul.wide.s32 	%rd18, %r34, 4;
	add.s64 	%rd19, %rd17, %rd18;
	st.global.f32 	[%rd19], %f75;
$L__BB1_15:
	ret;

}
	// .globl	_Z14maxpool_kernelPfS_iiii
.visible .entry _Z14maxpool_kernelPfS_iiii(
	.param .u64 .ptr .align 1 _Z14maxpool_kernelPfS_iiii_param_0,
	.param .u64 .ptr .align 1 _Z14maxpool_kernelPfS_iiii_param_1,
	.param .u32 _Z14maxpool_kernelPfS_iiii_param_2,
	.param .u32 _Z14maxpool_kernelPfS_iiii_param_3,
	.param .u32 _Z14maxpool_kernelPfS_iiii_param_4,
	.param .u32 _Z14maxpool_kernelPfS_iiii_param_5
)
{
	.reg .pred 	%p<17>;
	.reg .b32 	%r<55>;
	.reg .b32 	%f<88>;
	.reg .b64 	%rd<16>;

	ld.param.u64 	%rd5, [_Z14maxpool_kernelPfS_iiii_param_0];
	ld.param.u64 	%rd4, [_Z14maxpool_kernelPfS_iiii_param_1];
	ld.param.u32 	%r24, [_Z14maxpool_kernelPfS_iiii_param_2];
	ld.param.u32 	%r25, [_Z14maxpool_kernelPfS_iiii_param_3];
	ld.param.u32 	%r26, [_Z14maxpool_kernelPfS_iiii_param_4];
	ld.param.u32 	%r27, [_Z14maxpool_kernelPfS_iiii_param_5];
	cvta.to.global.u64 	%rd1, %rd5;
	mov.u32 	%r1, %ctaid.x;
	mov.u32 	%r2, %tid.x;
	mov.u32 	%r3, %tid.y;
	setp.ge.s32 	%p1, %r1, %r27;
	@%p1 bra 	$L__BB2_20;
	rem.s32 	%r28, %r2, %r26;
	setp.ne.s32 	%p2, %r28, 0;
	@%p2 bra 	$L__BB2_20;
	rem.s32 	%r30, %r3, %r26;
	setp.ne.s32 	%p3, %r30, 0;
	add.s32 	%r32, %r25, %r2;
	add.s32 	%r33, %r25, %r3;
	max.s32 	%r34, %r32, %r33;
	setp.gt.s32 	%p4, %r34, %r24;
	or.pred  	%p5, %p4, %p3;
	@%p5 bra 	$L__BB2_20;
	setp.lt.s32 	%p6, %r25, 1;
	mov.f32 	%f86, 0fC47A0000;
	@%p6 bra 	$L__BB2_19;
	mad.lo.s32 	%r4, %r24, %r1, %r2;
	and.b32  	%r5, %r25, 15;
	add.s32 	%r6, %r5, -1;
	and.b32  	%r7, %r25, 7;
	add.s32 	%r8, %r7, -1;
	and.b32  	%r9, %r25, 2147483632;
	and.b32  	%r10, %r25, 3;
	neg.s32 	%r11, %r9;
	add.s64 	%rd2, %rd1, 32;
	mov.f32 	%f86, 0fC47A0000;
	mov.b32 	%r49, 0;
$L__BB2_5:
	setp.lt.u32 	%p7, %r25, 16;
	add.s32 	%r37, %r4, %r49;
	mad.lo.s32 	%r13, %r37, %r24, %r3;
	mov.b32 	%r53, 0;
	@%p7 bra 	$L__BB2_8;
	mov.u32 	%r50, %r13;
	mov.u32 	%r51, %r11;
$L__BB2_7:
	.pragma "nounroll";
	mul.wide.s32 	%rd6, %r50, 4;
	add.s64 	%rd7, %rd2, %rd6;
	ld.global.f32 	%f20, [%rd7+-32];
	max.f32 	%f21, %f86, %f20;
	ld.global.f32 	%f22, [%rd7+-28];
	max.f32 	%f23, %f21, %f22;
	ld.global.f32 	%f24, [%rd7+-24];
	max.f32 	%f25, %f23, %f24;
	ld.global.f32 	%f26, [%rd7+-20];
	max.f32 	%f27, %f25, %f26;
	ld.global.f32 	%f28, [%rd7+-16];
	max.f32 	%f29, %f27, %f28;
	ld.global.f32 	%f30, [%rd7+-12];
	max.f32 	%f31, %f29, %f30;
	ld.global.f32 	%f32, [%rd7+-8];
	max.f32 	%f33, %f31, %f32;
	ld.global.f32 	%f34, [%rd7+-4];
	max.f32 	%f35, %f33, %f34;
	ld.global.f32 	%f36, [%rd7];
	max.f32 	%f37, %f35, %f36;
	ld.global.f32 	%f38, [%rd7+4];
	max.f32 	%f39, %f37, %f38;
	ld.global.f32 	%f40, [%rd7+8];
	max.f32 	%f41, %f39, %f40;
	ld.global.f32 	%f42, [%rd7+12];
	max.f32 	%f43, %f41, %f42;
	ld.global.f32 	%f44, [%rd7+16];
	max.f32 	%f45, %f43, %f44;
	ld.global.f32 	%f46, [%rd7+20];
	max.f32 	%f47, %f45, %f46;
	ld.global.f32 	%f48, [%rd7+24];
	max.f32 	%f49, %f47, %f48;
	ld.global.f32 	%f50, [%rd7+28];
	max.f32 	%f86, %f49, %f50;
	add.s32 	%r51, %r51, 16;
	add.s32 	%r50, %r50, 16;
	setp.ne.s32 	%p8, %r51, 0;
	mov.u32 	%r53, %r9;
	@%p8 bra 	$L__BB2_7;
$L__BB2_8:
	setp.eq.s32 	%p9, %r5, 0;
	@%p9 bra 	$L__BB2_18;
	setp.lt.u32 	%p10, %r6, 7;
	@%p10 bra 	$L__BB2_11;
	add.s32 	%r38, %r13, %r53;
	mul.wide.s32 	%rd8, %r38, 4;
	add.s64 	%rd9, %rd1, %rd8;
	ld.global.f32 	%f52, [%rd9];
	max.f32 	%f53, %f86, %f52;
	ld.global.f32 	%f54, [%rd9+4];
	max.f32 	%f55, %f53, %f54;
	ld.global.f32 	%f56, [%rd9+8];
	max.f32 	%f57, %f55, %f56;
	ld.global.f32 	%f58, [%rd9+12];
	max.f32 	%f59, %f57, %f58;
	ld.global.f32 	%f60, [%rd9+16];
	max.f32 	%f61, %f59, %f60;
	ld.global.f32 	%f62, [%rd9+20];
	max.f32 	%f63, %f61, %f62;
	ld.global.f32 	%f64, [%rd9+24];
	max.f32 	%f65, %f63, %f64;
	ld.global.f32 	%f66, [%rd9+28];
	max.f32 	%f86, %f65, %f66;
	add.s32 	%r53, %r53, 8;
$L__BB2_11:
	setp.eq.s32 	%p11, %r7, 0;
	@%p11 bra 	$L__BB2_18;
	setp.lt.u32 	%p12, %r8, 3;
	@%p12 bra 	$L__BB2_14;
	add.s32 	%r39, %r13, %r53;
	mul.wide.s32 	%rd10, %r39, 4;
	add.s64 	%rd11, %rd1, %rd10;
	ld.global.f32 	%f68, [%rd11];
	max.f32 	%f69, %f86, %f68;
	ld.global.f32 	%f70, [%rd11+4];
	max.f32 	%f71, %f69, %f70;
	ld.global.f32 	%f72, [%rd11+8];
	max.f32 	%f73, %f71, %f72;
	ld.global.f32 	%f74, [%rd11+12];
	max.f32 	%f86, %f73, %f74;
	add.s32 	%r53, %r53, 4;
$L__BB2_14:
	setp.eq.s32 	%p13, %r10, 0;
	@%p13 bra 	$L__BB2_18;
	setp.eq.s32 	%p14, %r10, 1;
	add.s32 	%r40, %r13, %r53;
	mul.wide.s32 	%rd12, %r40, 4;
	add.s64 	%rd3, %rd1, %rd12;
	ld.global.f32 	%f75, [%rd3];
	max.f32 	%f86, %f86, %f75;
	@%p14 bra 	$L__BB2_18;
	setp.eq.s32 	%p15, %r10, 2;
	ld.global.f32 	%f76, [%rd3+4];
	max.f32 	%f86, %f86, %f76;
	@%p15 bra 	$L__BB2_18;
	ld.global.f32 	%f77, [%rd3+8];
	max.f32 	%f86, %f86, %f77;
$L__BB2_18:
	add.s32 	%r49, %r49, 1;
	setp.ne.s32 	%p16, %r49, %r25;
	@%p16 bra 	$L__BB2_5;
$L__BB2_19:
	sub.s32 	%r41, %r24, %r25;
	div.s32 	%r42, %r41, %r26;
	mad.lo.s32 	%r43, %r1, %r42, %r1;
	div.s32 	%r44, %r2, %r26;
	add.s32 	%r45, %r44, %r43;
	mad.lo.s32 	%r46, %r45, %r42, %r45;
	div.s32 	%r47, %r3, %r26;
	add.s32 	%r48, %r46, %r47;
	cvta.to.global.u64 	%rd13, %rd4;
	mul.wide.s32 	%rd14, %r48, 4;
	add.s64 	%rd15, %rd13, %rd14;
	st.global.f32 	[%rd15], %f86;
$L__BB2_20:
	ret;

}
	// .globl	_Z9fc_kernelPfS_S_S_ii
.visible .entry _Z9fc_kernelPfS_S_S_ii(
	.param .u64 .ptr .align 1 _Z9fc_kernelPfS_S_S_ii_param_0,
	.param .u64 .ptr .align 1 _Z9fc_kernelPfS_S_S_ii_param_1,
	.param .u64 .ptr .align 1 _Z9fc_kernelPfS_S_S_ii_param_2,
	.param .u64 .ptr .align 1 _Z9fc_kernelPfS_S_S_ii_param_3,
	.param .u32 _Z9fc_kernelPfS_S_S_ii_param_4,
	.param .u32 _Z9fc_kernelPfS_S_S_ii_param_5
)
{
	.reg .pred 	%p<13>;
	.reg .b32 	%r<57>;
	.reg .b32 	%f<118>;
	.reg .b64 	%rd<43>;
	// demoted variable
	.shared .align 4 .b8 _ZZ9fc_kernelPfS_S_S_iiE15shared_fc_input[2000];
	ld.param.u64 	%rd13, [_Z9fc_kernelPfS_S_S_ii_param_0];
	ld.param.u64 	%rd11, [_Z9fc_kernelPfS_S_S_ii_param_1];
	ld.param.u64 	%rd14, [_Z9fc_kernelPfS_S_S_ii_param_2];
	ld.param.u64 	%rd12, [_Z9fc_kernelPfS_S_S_ii_param_3];
	ld.param.u32 	%r28, [_Z9fc_kernelPfS_S_S_ii_param_4];
	cvta.to.global.u64 	%rd15, %rd13;
	cvta.to.global.u64 	%rd1, %rd14;
	mov.u32 	%r1, %tid.x;
	mov.u32 	%r31, _ZZ9fc_kernelPfS_S_S_iiE15shared_fc_input;
	mad.lo.s32 	%r2, %r1, 200, %r31;
	mul.wide.u32 	%rd16, %r1, 200;
	add.s64 	%rd17, %rd16, %rd15;
	add.s64 	%rd40, %rd17, 4;
	mov.b32 	%r49, 4;
	mov.b32 	%r48, 0;
$L__BB3_1:
	ld.global.f32 	%f14, [%rd40+-4];
	add.s32 	%r32, %r2, %r48;
	setp.lt.f32 	%p1, %f14, 0f00000000;
	selp.f32 	%f15, 0f00000000, %f14, %p1;
	st.shared.f32 	[%r32], %f15;
	ld.global.f32 	%f16, [%rd40];
	add.s32 	%r33, %r2, %r49;
	setp.lt.f32 	%p2, %f16, 0f00000000;
	selp.f32 	%f17, 0f00000000, %f16, %p2;
	st.shared.f32 	[%r33], %f17;
	add.s32 	%r49, %r49, 8;
	add.s32 	%r48, %r48, 8;
	add.s64 	%rd40, %rd40, 8;
	setp.ne.s32 	%p3, %r49, 204;
	@%p3 bra 	$L__BB3_1;
	bar.sync 	0;
	setp.lt.s32 	%p4, %r28, 1;
	mov.f32 	%f117, 0f00000000;
	@%p4 bra 	$L__BB3_15;
	mul.lo.s32 	%r7, %r28, %r1;
	and.b32  	%r8, %r28, 15;
	setp.lt.u32 	%p5, %r28, 16;
	mov.f32 	%f117, 0f00000000;
	mov.b32 	%r53, 0;
	@%p5 bra 	$L__BB3_6;
	and.b32  	%r53, %r28, 2147483632;
	neg.s32 	%r51, %r53;
	mul.wide.u32 	%rd18, %r7, 4;
	add.s64 	%rd19, %rd18, %rd1;
	add.s64 	%rd41, %rd19, 32;
	add.s32 	%r50, %r31, 32;
	mov.f32 	%f117, 0f00000000;
$L__BB3_5:
	.pragma "nounroll";
	ld.shared.f32 	%f22, [%r50+-32];
	ld.global.f32 	%f23, [%rd41+-32];
	fma.rn.f32 	%f24, %f22, %f23, %f117;
	ld.shared.f32 	%f25, [%r50+-28];
	ld.global.f32 	%f26, [%rd41+-28];
	fma.rn.f32 	%f27, %f25, %f26, %f24;
	ld.shared.f32 	%f28, [%r50+-24];
	ld.global.f32 	%f29, [%rd41+-24];
	fma.rn.f32 	%f30, %f28, %f29, %f27;
	ld.shared.f32 	%f31, [%r50+-20];
	ld.global.f32 	%f32, [%rd41+-20];
	fma.rn.f32 	%f33, %f31, %f32, %f30;
	ld.shared.f32 	%f34, [%r50+-16];
	ld.global.f32 	%f35, [%rd41+-16];
	fma.rn.f32 	%f36, %f34, %f35, %f33;
	ld.shared.f32 	%f37, [%r50+-12];
	ld.global.f32 	%f38, [%rd41+-12];
	fma.rn.f32 	%f39, %f37, %f38, %f36;
	ld.shared.f32 	%f40, [%r50+-8];
	ld.global.f32 	%f41, [%rd41+-8];
	fma.rn.f32 	%f42, %f40, %f41, %f39;
	ld.shared.f32 	%f43, [%r50+-4];
	ld.global.f32 	%f44, [%rd41+-4];
	fma.rn.f32 	%f45, %f43, %f44, %f42;
	ld.shared.f32 	%f46, [%r50];
	ld.global.f32 	%f47, [%rd41];
	fma.rn.f32 	%f48, %f46, %f47, %f45;
	ld.shared.f32 	%f49, [%r50+4];
	ld.global.f32 	%f50, [%rd41+4];
	fma.rn.f32 	%f51, %f49, %f50, %f48;
	ld.shared.f32 	%f52, [%r50+8];
	ld.global.f32 	%f53, [%rd41+8];
	fma.rn.f32 	%f54, %f52, %f53, %f51;
	ld.shared.f32 	%f55, [%r50+12];
	ld.global.f32 	%f56, [%rd41+12];
	fma.rn.f32 	%f57, %f55, %f56, %f54;
	ld.shared.f32 	%f58, [%r50+16];
	ld.global.f32 	%f59, [%rd41+16];
	fma.rn.f32 	%f60, %f58, %f59, %f57;
	ld.shared.f32 	%f61, [%r50+20];
	ld.global.f32 	%f62, [%rd41+20];
	fma.rn.f32 	%f63, %f61, %f62, %f60;
	ld.shared.f32 	%f64, [%r50+24];
	ld.global.f32 	%f65, [%rd41+24];
	fma.rn.f32 	%f66, %f64, %f65, %f63;
	ld.shared.f32 	%f67, [%r50+28];
	ld.global.f32 	%f68, [%rd41+28];
	fma.rn.f32 	%f117, %f67, %f68, %f66;
	add.s32 	%r51, %r51, 16;
	add.s32 	%r50, %r50, 64;
	add.s64 	%rd41, %rd41, 64;
	setp.ne.s32 	%p6, %r51, 0;
	@%p6 bra 	$L__BB3_5;
$L__BB3_6:
	setp.eq.s32 	%p7, %r8, 0;
	@%p7 bra 	$L__BB3_15;
	and.b32  	%r16, %r28, 7;
	setp.lt.u32 	%p8, %r8, 8;
	@%p8 bra 	$L__BB3_9;
	shl.b32 	%r37, %r53, 2;
	add.s32 	%r39, %r31, %r37;
	ld.shared.f32 	%f70, [%r39];
	add.s32 	%r40, %r53, %r7;
	mul.wide.u32 	%rd20, %r40, 4;
	add.s64 	%rd21, %rd1, %rd20;
	ld.global.f32 	%f71, [%rd21];
	fma.rn.f32 	%f72, %f70, %f71, %f117;
	ld.shared.f32 	%f73, [%r39+4];
	cvt.u64.u32 	%rd22, %r7;
	cvt.u64.u32 	%rd23, %r53;
	add.s64 	%rd24, %rd23, %rd22;
	shl.b64 	%rd25, %rd24, 2;
	add.s64 	%rd26, %rd1, %rd25;
	ld.global.f32 	%f74, [%rd26+4];
	fma.rn.f32 	%f75, %f73, %f74, %f72;
	ld.shared.f32 	%f76, [%r39+8];
	ld.global.f32 	%f77, [%rd26+8];
	fma.rn.f32 	%f78, %f76, %f77, %f75;
	ld.shared.f32 	%f79, [%r39+12];
	ld.global.f32 	%f80, [%rd26+12];
	fma.rn.f32 	%f81, %f79, %f80, %f78;
	ld.shared.f32 	%f82, [%r39+16];
	ld.global.f32 	%f83, [%rd26+16];
	fma.rn.f32 	%f84, %f82, %f83, %f81;
	ld.shared.f32 	%f85, [%r39+20];
	ld.global.f32 	%f86, [%rd26+20];
	fma.rn.f32 	%f87, %f85, %f86, %f84;
	ld.shared.f32 	%f88, [%r39+24];
	ld.global.f32 	%f89, [%rd26+24];
	fma.rn.f32 	%f90, %f88, %f89, %f87;
	ld.shared.f32 	%f91, [%r39+28];
	ld.global.f32 	%f92, [%rd26+28];
	fma.rn.f32 	%f117, %f91, %f92, %f90;
	add.s32 	%r53, %r53, 8;
$L__BB3_9:
	setp.eq.s32 	%p9, %r16, 0;
	@%p9 bra 	$L__BB3_15;
	and.b32  	%r19, %r28, 3;
	setp.lt.u32 	%p10, %r16, 4;
	@%p10 bra 	$L__BB3_12;
	shl.b32 	%r41, %r53, 2;
	add.s32 	%r43, %r31, %r41;
	ld.shared.f32 	%f94, [%r43];
	add.s32 	%r44, %r53, %r7;
	mul.wide.u32 	%rd27, %r44, 4;
	add.s64 	%rd28, %rd1, %rd27;
	ld.global.f32 	%f95, [%rd28];
	fma.rn.f32 	%f96, %f94, %f95, %f117;
	ld.shared.f32 	%f97, [%r43+4];
	cvt.u64.u32 	%rd29, %r7;
	cvt.u64.u32 	%rd30, %r53;
	add.s64 	%rd31, %rd30, %rd29;
	shl.b64 	%rd32, %rd31, 2;
	add.s64 	%rd33, %rd1, %rd32;
	ld.global.f32 	%f98, [%rd33+4];
	fma.rn.f32 	%f99, %f97, %f98, %f96;
	ld.shared.f32 	%f100, [%r43+8];
	ld.global.f32 	%f101, [%rd33+8];
	fma.rn.f32 	%f102, %f100, %f101, %f99;
	ld.shared.f32 	%f103, [%r43+12];
	ld.global.f32 	%f104, [%rd33+12];
	fma.rn.f32 	%f117, %f103, %f104, %f102;
	add.s32 	%r53, %r53, 4;
$L__BB3_12:
	setp.eq.s32 	%p11, %r19, 0;
	@%p11 bra 	$L__BB3_15;
	add.s32 	%r45, %r53, %r7;
	mul.wide.u32 	%rd34, %r45, 4;
	add.s64 	%rd42, %rd1, %rd34;
	shl.b32 	%r46, %r53, 2;
	add.s32 	%r56, %r31, %r46;
	neg.s32 	%r55, %r19;
$L__BB3_14:
	.pragma "nounroll";
	ld.shared.f32 	%f105, [%r56];
	ld.global.f32 	%f106, [%rd42];
	fma.rn.f32 	%f117, %f105, %f106, %f117;
	add.s64 	%rd42, %rd42, 4;
	add.s32 	%r56, %r56, 4;
	add.s32 	%r55, %r55, 1;
	setp.ne.s32 	%p12, %r55, 0;
	@%p12 bra 	$L__BB3_14;
$L__BB3_15:
	cvta.to.global.u64 	%rd35, %rd12;
	cvta.to.global.u64 	%rd36, %rd11;
	mul.wide.u32 	%rd37, %r1, 4;
	add.s64 	%rd38, %rd35, %rd37;
	ld.global.f32 	%f107, [%rd38];
	add.f32 	%f108, %f117, %f107;
	add.s64 	%rd39, %rd36, %rd37;
	st.global.f32 	[%rd39], %f108;
	ret;

}


// ===== COMPILED SASS (sm_100) =====

	.target	sm_100

	.elftype	@"ET_EXEC"


//--------------------- .note.nv.tkinfo           --------------------------
	.section	.note.nv.tkinfo,"",@"SHT_NOTE"
	.sectionflags	@"SHF_NOTE_NV_TKINFO"
	.tkinfo
        /*0018*/ 	.word	0x00000002
        /*0030*/ 	.string	""
        /*0030*/ 	.string	"ptxas"
        /*0030*/ 	.string	"Cuda compilation tools, release 13.0, V13.0.88"
        /*0030*/ 	.string	"Build cuda_13.0.r13.0/compiler.36424714_0"
        /*0030*/ 	.string	"-arch sm_100 -m 64 "



//--------------------- .note.nv.cuinfo           --------------------------
	.section	.note.nv.cuinfo,"",@"SHT_NOTE"
	.sectionflags	@"SHF_NOTE_NV_CUINFO"
        /*0018*/ 	.short	0x0002
        /*001a*/ 	.short	0x0064
        /*001c*/ 	.short	0x0082
	.zero		2


//--------------------- .nv.info                  --------------------------
	.section	.nv.info,"",@"SHT_CUDA_INFO"
	.align	4


	//----- nvinfo : EIATTR_REGCOUNT
	.align		4
        /*0000*/ 	.byte	0x04, 0x2f
        /*0002*/ 	.short	(.L_1 - .L_0)
	.align		4
.L_0:
        /*0004*/ 	.word	index@(_Z14conv_kernel_p1PfS_iS_iiiS_i)
        /*0008*/ 	.word	0x00000020


	//----- nvinfo : EIATTR_FRAME_SIZE
	.align		4
.L_1:
        /*000c*/ 	.byte	0x04, 0x11
        /*000e*/ 	.short	(.L_3 - .L_2)
	.align		4
.L_2:
        /*0010*/ 	.word	index@(_Z14conv_kernel_p1PfS_iS_iiiS_i)
        /*0014*/ 	.word	0x00000000


	//----- nvinfo : EIATTR_REGCOUNT
	.align		4
.L_3:
        /*0018*/ 	.byte	0x04, 0x2f
        /*001a*/ 	.short	(.L_5 - .L_4)
	.align		4
.L_4:
        /*001c*/ 	.word	index@(_Z14conv_kernel_p2PfS_iiiS_)
        /*0020*/ 	.word	0x0000001f


	//----- nvinfo : EIATTR_FRAME_SIZE
	.align		4
.L_5:
        /*0024*/ 	.byte	0x04, 0x11
        /*0026*/ 	.short	(.L_7 - .L_6)
	.align		4
.L_6:
        /*0028*/ 	.word	index@(_Z14conv_kernel_p2PfS_iiiS_)
        /*002c*/ 	.word	0x00000000


	//----- nvinfo : EIATTR_REGCOUNT
	.align		4
.L_7:
        /*0030*/ 	.byte	0x04, 0x2f
        /*0032*/ 	.short	(.L_9 - .L_8)
	.align		4
.L_8:
        /*0034*/ 	.word	index@(_Z14maxpool_kernelPfS_iiii)
        /*0038*/ 	.word	0x0000001e


	//----- nvinfo : EIATTR_FRAME_SIZE
	.align		4
.L_9:
        /*003c*/ 	.byte	0x04, 0x11
        /*003e*/ 	.short	(.L_11 - .L_10)
	.align		4
.L_10:
        /*0040*/ 	.word	index@(_Z14maxpool_kernelPfS_iiii)
        /*0044*/ 	.word	0x00000000


	//----- nvinfo : EIATTR_REGCOUNT
	.align		4
.L_11:
        /*0048*/ 	.byte	0x04, 0x2f
        /*004a*/ 	.short	(.L_13 - .L_12)
	.align		4
.L_12:
        /*004c*/ 	.word	index@(_Z9fc_kernelPfS_S_S_ii)
        /*0050*/ 	.word	0x00000020


	//----- nvinfo : EIATTR_FRAME_SIZE
	.align		4
.L_13:
        /*0054*/ 	.byte	0x04, 0x11
        /*0056*/ 	.short	(.L_15 - .L_14)
	.align		4
.L_14:
        /*0058*/ 	.word	index@(_Z9fc_kernelPfS_S_S_ii)
        /*005c*/ 	.word	0x00000000


	//----- nvinfo : EIATTR_MIN_STACK_SIZE
	.align		4
.L_15:
        /*0060*/ 	.byte	0x04, 0x12
        /*0062*/ 	.short	(.L_17 - .L_16)
	.align		4
.L_16:
        /*0064*/ 	.word	index@(_Z9fc_kernelPfS_S_S_ii)
        /*0068*/ 	.word	0x00000000


	//----- nvinfo : EIATTR_MIN_STACK_SIZE
	.align		4
.L_17:
        /*006c*/ 	.byte	0x04, 0x12
        /*006e*/ 	.short	(.L_19 - .L_18)
	.align		4
.L_18:
        /*0070*/ 	.word	index@(_Z14maxpool_kernelPfS_iiii)
        /*0074*/ 	.word	0x00000000


	//----- nvinfo : EIATTR_MIN_STACK_SIZE
	.align		4
.L_19:
        /*0078*/ 	.byte	0x04, 0x12
        /*007a*/ 	.short	(.L_21 - .L_20)
	.align		4
.L_20:
        /*007c*/ 	.word	index@(_Z14conv_kernel_p2PfS_iiiS_)
        /*0080*/ 	.word	0x00000000


	//----- nvinfo : EIATTR_MIN_STACK_SIZE
	.align		4
.L_21:
        /*0084*/ 	.byte	0x04, 0x12
        /*0086*/ 	.short	(.L_23 - .L_22)
	.align		4
.L_22:
        /*0088*/ 	.word	index@(_Z14conv_kernel_p1PfS_iS_iiiS_i)
        /*008c*/ 	.word	0x00000000
.L_23:


//--------------------- .nv.compat                --------------------------
	.section	.nv.compat,"",@"SHT_CUDA_COMPAT_INFO"
	.align	4
        /*0000*/ 	.byte	0x02, 0x09, 0x00, 0x00, 0x02, 0x02, 0x01, 0x00, 0x02, 0x05, 0x05, 0x00, 0x03, 0x07, 0x01, 0x01
        /*0010*/ 	.byte	0x02, 0x03, 0x00, 0x00, 0x02, 0x06, 0x01, 0x00, 0x04, 0x0b, 0x08, 0x00, 0x09, 0x00, 0x00, 0x00
        /*0020*/ 	.byte	0x00, 0x00, 0x00, 0x00


//--------------------- .nv.info._Z9fc_kernelPfS_S_S_ii --------------------------
	.section	.nv.info._Z9fc_kernelPfS_S_S_ii,"",@"SHT_CUDA_INFO"
	.sectionflags	@""
	.align	4


	//----- nvinfo : EIATTR_CUDA_API_VERSION
	.align		4
        /*0000*/ 	.byte	0x04, 0x37
        /*0002*/ 	.short	(.L_25 - .L_24)
.L_24:
        /*0004*/ 	.word	0x00000082


	//----- nvinfo : EIATTR_KPARAM_INFO
	.align		4
.L_25:
        /*0008*/ 	.byte	0x04, 0x17
        /*000a*/ 	.short	(.L_27 - .L_26)
.L_26:
        /*000c*/ 	.word	0x00000000
        /*0010*/ 	.short	0x0005
        /*0012*/ 	.short	0x0024
        /*0014*/ 	.byte	0x00, 0xf0, 0x11, 0x00


	//----- nvinfo : EIATTR_KPARAM_INFO
	.align		4
.L_27:
        /*0018*/ 	.byte	0x04, 0x17
        /*001a*/ 	.short	(.L_29 - .L_28)
.L_28:
        /*001c*/ 	.word	0x00000000
        /*0020*/ 	.short	0x0004
        /*0022*/ 	.short	0x0020
        /*0024*/ 	.byte	0x00, 0xf0, 0x11, 0x00


	//----- nvinfo : EIATTR_KPARAM_INFO
	.align		4
.L_29:
        /*0028*/ 	.byte	0x04, 0x17
        /*002a*/ 	.short	(.L_31 - .L_30)
.L_30:
        /*002c*/ 	.word	0x00000000
        /*0030*/ 	.short	0x0003
        /*0032*/ 	.short	0x0018
        /*0034*/ 	.byte	0x00, 0xf5, 0x21, 0x00


	//----- nvinfo : EIATTR_KPARAM_INFO
	.align		4
.L_31:
        /*0038*/ 	.byte	0x04, 0x17
        /*003a*/ 	.short	(.L_33 - .L_32)
.L_32:
        /*003c*/ 	.word	0x00000000
        /*0040*/ 	.short	0x0002
        /*0042*/ 	.short	0x0010
        /*0044*/ 	.byte	0x00, 0xf5, 0x21, 0x00


	//----- nvinfo : EIATTR_KPARAM_INFO
	.align		4
.L_33:
        /*0048*/ 	.byte	0x04, 0x17
        /*004a*/ 	.short	(.L_35 - .L_34)
.L_34:
        /*004c*/ 	.word	0x00000000
        /*0050*/ 	.short	0x0001
        /*0052*/ 	.short	0x0008
        /*0054*/ 	.byte	0x00, 0xf5, 0x21, 0x00


	//----- nvinfo : EIATTR_KPARAM_INFO
	.align		4
.L_35:
        /*0058*/ 	.byte	0x04, 0x17
        /*005a*/ 	.short	(.L_37 - .L_36)
.L_36:
        /*005c*/ 	.word	0x00000000
        /*0060*/ 	.short	0x0000
        /*0062*/ 	.short	0x0000
        /*0064*/ 	.byte	0x00, 0xf5, 0x21, 0x00


	//----- nvinfo : EIATTR_SPARSE_MMA_MASK
	.align		4
.L_37:
        /*0068*/ 	.byte	0x03, 0x50
        /*006a*/ 	.short	0x0000


	//----- nvinfo : EIATTR_MAXREG_COUNT
	.align		4
        /*006c*/ 	.byte	0x03, 0x1b
        /*006e*/ 	.short	0x00ff


	//----- nvinfo : EIATTR_NUM_BARRIERS
	.align		4
        /*0070*/ 	.byte	0x02, 0x4c
        /*0072*/ 	.byte	0x01
	.zero		1


	//----- nvinfo : EIATTR_MERCURY_ISA_VERSION
	.align		4
        /*0074*/ 	.byte	0x03, 0x5f
        /*0076*/ 	.short	0x0101


	//----- nvinfo : EIATTR_VRC_CTA_INIT_COUNT
	.align		4
        /*0078*/ 	.byte	0x02, 0x4a
	.zero		1
	.zero		1


	//----- nvinfo : EIATTR_EXIT_INSTR_OFFSETS
	.align		4
        /*007c*/ 	.byte	0x04, 0x1c
        /*007e*/ 	.short	(.L_39 - .L_38)


	//   ....[0]....
.L_38:
        /*0080*/ 	.word	0x00001490


	//----- nvinfo : EIATTR_CBANK_PARAM_SIZE
	.align		4
.L_39:
        /*0084*/ 	.byte	0x03, 0x19
        /*0086*/ 	.short	0x0028


	//----- nvinfo : EIATTR_PARAM_CBANK
	.align		4
        /*0088*/ 	.byte	0x04, 0x0a
        /*008a*/ 	.short	(.L_41 - .L_40)
	.align		4
.L_40:
        /*008c*/ 	.word	index@(.nv.constant0._Z9fc_kernelPfS_S_S_ii)
        /*0090*/ 	.short	0x0380
        /*0092*/ 	.short	0x0028


	//----- nvinfo : EIATTR_SW_WAR
	.align		4
.L_41:
        /*0094*/ 	.byte	0x04, 0x36
        /*0096*/ 	.short	(.L_43 - .L_42)
.L_42:
        /*0098*/ 	.word	0x00000008
.L_43:


//--------------------- .nv.info._Z14maxpool_kernelPfS_iiii --------------------------
	.section	.nv.info._Z14maxpool_kernelPfS_iiii,"",@"SHT_CUDA_INFO"
	.sectionflags	@""
	.align	4


	//----- nvinfo : EIATTR_CUDA_API_VERSION
	.align		4
        /*0000*/ 	.byte	0x04, 0x37
        /*0002*/ 	.short	(.L_45 - .L_44)
.L_44:
        /*0004*/ 	.word	0x00000082


	//----- nvinfo : EIATTR_KPARAM_INFO
	.align		4
.L_45:
        /*0008*/ 	.byte	0x04, 0x17
        /*000a*/ 	.short	(.L_47 - .L_46)
.L_46:
        /*000c*/ 	.word	0x00000000
        /*0010*/ 	.short	0x0005
        /*0012*/ 	.short	0x001c
        /*0014*/ 	.byte	0x00, 0xf0, 0x11, 0x00


	//----- nvinfo : EIATTR_KPARAM_INFO
	.align		4
.L_47:
        /*0018*/ 	.byte	0x04, 0x17
        /*001a*/ 	.short	(.L_49 - .L_48)
.L_48:
        /*001c*/ 	.word	0x00000000
        /*0020*/ 	.short	0x0004
        /*0022*/ 	.short	0x0018
        /*0024*/ 	.byte	0x00, 0xf0, 0x11, 0x00


	//----- nvinfo : EIATTR_KPARAM_INFO
	.align		4
.L_49:
        /*0028*/ 	.byte	0x04, 0x17
        /*002a*/ 	.short	(.L_51 - .L_50)
.L_50:
        /*002c*/ 	.word	0x00000000
        /*0030*/ 	.short	0x0003
        /*0032*/ 	.short	0x0014
        /*0034*/ 	.byte	0x00, 0xf0, 0x11, 0x00


	//----- nvinfo : EIATTR_KPARAM_INFO
	.align		4
.L_51:
        /*0038*/ 	.byte	0x04, 0x17
        /*003a*/ 	.short	(.L_53 - .L_52)
.L_52:
        /*003c*/ 	.word	0x00000000
        /*0040*/ 	.short	0x0002
        /*0042*/ 	.short	0x0010
        /*0044*/ 	.byte	0x00, 0xf0, 0x11, 0x00


	//----- nvinfo : EIATTR_KPARAM_INFO
	.align		4
.L_53:
        /*0048*/ 	.byte	0x04, 0x17
        /*004a*/ 	.short	(.L_55 - .L_54)
.L_54:
        /*004c*/ 	.word	0x00000000
        /*0050*/ 	.short	0x0001
        /*0052*/ 	.short	0x0008
        /*0054*/ 	.byte	0x00, 0xf5, 0x21, 0x00


	//----- nvinfo : EIATTR_KPARAM_INFO
	.align		4
.L_55:
        /*0058*/ 	.byte	0x04, 0x17
        /*005a*/ 	.short	(.L_57 - .L_56)
.L_56:
        /*005c*/ 	.word	0x00000000
        /*0060*/ 	.short	0x0000
        /*0062*/ 	.short	0x0000
        /*0064*/ 	.byte	0x00, 0xf5, 0x21, 0x00


	//----- nvinfo : EIATTR_SPARSE_MMA_MASK
	.align		4
.L_57:
        /*0068*/ 	.byte	0x03, 0x50
        /*006a*/ 	.short	0x0000


	//----- nvinfo : EIATTR_MAXREG_COUNT
	.align		4
        /*006c*/ 	.byte	0x03, 0x1b
        /*006e*/ 	.short	0x00ff


	//----- nvinfo : EIATTR_MERCURY_ISA_VERSION
	.align		4
        /*0070*/ 	.byte	0x03, 0x5f
        /*0072*/ 	.short	0x0101


	//----- nvinfo : EIATTR_VRC_CTA_INIT_COUNT
	.align		4
        /*0074*/ 	.byte	0x02, 0x4a
	.zero		1
	.zero		1


	//----- nvinfo : EIATTR_EXIT_INSTR_OFFSETS
	.align		4
        /*0078*/ 	.byte	0x04, 0x1c
        /*007a*/ 	.short	(.L_59 - .L_58)


	//   ....[0]....
.L_58:
        /*007c*/ 	.word	0x00000040


	//   ....[1]....
        /*0080*/ 	.word	0x000001e0


	//   ....[2]....
        /*0084*/ 	.word	0x00000300


	//   ....[3]....
        /*0088*/ 	.word	0x00000da0


	//----- nvinfo : EIATTR_CBANK_PARAM_SIZE
	.align		4
.L_59:
        /*008c*/ 	.byte	0x03, 0x19
        /*008e*/ 	.short	0x0020


	//----- nvinfo : EIATTR_PARAM_CBANK
	.align		4
        /*0090*/ 	.byte	0x04, 0x0a
        /*0092*/ 	.short	(.L_61 - .L_60)
	.align		4
.L_60:
        /*0094*/ 	.word	index@(.nv.constant0._Z14maxpool_kernelPfS_iiii)
        /*0098*/ 	.short	0x0380
        /*009a*/ 	.short	0x0020


	//----- nvinfo : EIATTR_SW_WAR
	.align		4
.L_61:
        /*009c*/ 	.byte	0x04, 0x36
        /*009e*/ 	.short	(.L_63 - .L_62)
.L_62:
        /*00a0*/ 	.word	0x00000008
.L_63:


//--------------------- .nv.info._Z14conv_kernel_p2PfS_iiiS_ --------------------------
	.section	.nv.info._Z14conv_kernel_p2PfS_iiiS_,"",@"SHT_CUDA_INFO"
	.sectionflags	@""
	.align	4


	//----- nvinfo : EIATTR_CUDA_API_VERSION
	.align		4
        /*0000*/ 	.byte	0x04, 0x37
        /*0002*/ 	.short	(.L_65 - .L_64)
.L_64:
        /*0004*/ 	.word	0x00000082


	//----- nvinfo : EIATTR_KPARAM_INFO
	.align		4
.L_65:
        /*0008*/ 	.byte	0x04, 0x17
        /*000a*/ 	.short	(.L_67 - .L_66)
.L_66:
        /*000c*/ 	.word	0x00000000
        /*0010*/ 	.short	0x0005
        /*0012*/ 	.short	0x0020
        /*0014*/ 	.byte	0x00, 0xf5, 0x21, 0x00


	//----- nvinfo : EIATTR_KPARAM_INFO
	.align		4
.L_67:
        /*0018*/ 	.byte	0x04, 0x17
        /*001a*/ 	.short	(.L_69 - .L_68)
.L_68:
        /*001c*/ 	.word	0x00000000
        /*0020*/ 	.short	0x0004
        /*0022*/ 	.short	0x0018
        /*0024*/ 	.byte	0x00, 0xf0, 0x11, 0x00


	//----- nvinfo : EIATTR_KPARAM_INFO
	.align		4
.L_69:
        /*0028*/ 	.byte	0x04, 0x17
        /*002a*/ 	.short	(.L_71 - .L_70)
.L_70:
        /*002c*/ 	.word	0x00000000
        /*0030*/ 	.short	0x0003
        /*0032*/ 	.short	0x0014
        /*0034*/ 	.byte	0x00, 0xf0, 0x11, 0x00


	//----- nvinfo : EIATTR_KPARAM_INFO
	.align		4
.L_71:
        /*0038*/ 	.byte	0x04, 0x17
        /*003a*/ 	.short	(.L_73 - .L_72)
.L_72:
        /*003c*/ 	.word	0x00000000
        /*0040*/ 	.short	0x0002
        /*0042*/ 	.short	0x0010
        /*0044*/ 	.byte	0x00, 0xf0, 0x11, 0x00


	//----- nvinfo : EIATTR_KPARAM_INFO
	.align		4
.L_73:
        /*0048*/ 	.byte	0x04, 0x17
        /*004a*/ 	.short	(.L_75 - .L_74)
.L_74:
        /*004c*/ 	.word	0x00000000
        /*0050*/ 	.short	0x0001
        /*0052*/ 	.short	0x0008
        /*0054*/ 	.byte	0x00, 0xf5, 0x21, 0x00


	//----- nvinfo : EIATTR_KPARAM_INFO
	.align		4
.L_75:
        /*0058*/ 	.byte	0x04, 0x17
        /*005a*/ 	.short	(.L_77 - .L_76)
.L_76:
        /*005c*/ 	.word	0x00000000
        /*0060*/ 	.short	0x0000
        /*0062*/ 	.short	0x0000
        /*0064*/ 	.byte	0x00, 0xf5, 0x21, 0x00


	//----- nvinfo : EIATTR_SPARSE_MMA_MASK
	.align		4
.L_77:
        /*0068*/ 	.byte	0x03, 0x50
        /*006a*/ 	.short	0x0000


	//----- nvinfo : EIATTR_MAXREG_COUNT
	.align		4
        /*006c*/ 	.byte	0x03, 0x1b
        /*006e*/ 	.short	0x00ff


	//----- nvinfo : EIATTR_MERCURY_ISA_VERSION
	.align		4
        /*0070*/ 	.byte	0x03, 0x5f
        /*0072*/ 	.short	0x0101


	//----- nvinfo : EIATTR_VRC_CTA_INIT_COUNT
	.align		4
        /*0074*/ 	.byte	0x02, 0x4a
	.zero		1
	.zero		1


	//----- nvinfo : EIATTR_EXIT_INSTR_OFFSETS
	.align		4
        /*0078*/ 	.byte	0x04, 0x1c
        /*007a*/ 	.short	(.L_79 - .L_78)


	//   ....[0]....
.L_78:
        /*007c*/ 	.word	0x00000090


	//   ....[1]....
        /*0080*/ 	.word	0x00000840


	//----- nvinfo : EIATTR_CBANK_PARAM_SIZE
	.align		4
.L_79:
        /*0084*/ 	.byte	0x03, 0x19
        /*0086*/ 	.short	0x0028


	//----- nvinfo : EIATTR_PARAM_CBANK
	.align		4
        /*0088*/ 	.byte	0x04, 0x0a
        /*008a*/ 	.short	(.L_81 - .L_80)
	.align		4
.L_80:
        /*008c*/ 	.word	index@(.nv.constant0._Z14conv_kernel_p2PfS_iiiS_)
        /*0090*/ 	.short	0x0380
        /*0092*/ 	.short	0x0028


	//----- nvinfo : EIATTR_SW_WAR
	.align		4
.L_81:
        /*0094*/ 	.byte	0x04, 0x36
        /*0096*/ 	.short	(.L_83 - .L_82)
.L_82:
        /*0098*/ 	.word	0x00000008
.L_83:


//--------------------- .nv.info._Z14conv_kernel_p1PfS_iS_iiiS_i --------------------------
	.section	.nv.info._Z14conv_kernel_p1PfS_iS_iiiS_i,"",@"SHT_CUDA_INFO"
	.sectionflags	@""
	.align	4


	//----- nvinfo : EIATTR_CUDA_API_VERSION
	.align		4
        /*0000*/ 	.byte	0x04, 0x37
        /*0002*/ 	.short	(.L_85 - .L_84)
.L_84:
        /*0004*/ 	.word	0x00000082


	//----- nvinfo : EIATTR_KPARAM_INFO
	.align		4
.L_85:
        /*0008*/ 	.byte	0x04, 0x17
        /*000a*/ 	.short	(.L_87 - .L_86)
.L_86:
        /*000c*/ 	.word	0x00000000
        /*0010*/ 	.short	0x0008
        /*0012*/ 	.short	0x0038
        /*0014*/ 	.byte	0x00, 0xf0, 0x11, 0x00


	//----- nvinfo : EIATTR_KPARAM_INFO
	.align		4
.L_87:
        /*0018*/ 	.byte	0x04, 0x17
        /*001a*/ 	.short	(.L_89 - .L_88)
.L_88:
        /*001c*/ 	.word	0x00000000
        /*0020*/ 	.short	0x0007
        /*0022*/ 	.short	0x0030
        /*0024*/ 	.byte	0x00, 0xf5, 0x21, 0x00


	//----- nvinfo : EIATTR_KPARAM_INFO
	.align		4
.L_89:
        /*0028*/ 	.byte	0x04, 0x17
        /*002a*/ 	.short	(.L_91 - .L_90)
.L_90:
        /*002c*/ 	.word	0x00000000
        /*0030*/ 	.short	0x0006
        /*0032*/ 	.short	0x0028
        /*0034*/ 	.byte	0x00, 0xf0, 0x11, 0x00


	//----- nvinfo : EIATTR_KPARAM_INFO
	.align		4
.L_91:
        /*0038*/ 	.byte	0x04, 0x17
        /*003a*/ 	.short	(.L_93 - .L_92)
.L_92:
        /*003c*/ 	.word	0x00000000
        /*0040*/ 	.short	0x0005
        /*0042*/ 	.short	0x0024
        /*0044*/ 	.byte	0x00, 0xf0, 0x11, 0x00


	//----- nvinfo : EIATTR_KPARAM_INFO
	.align		4
.L_93:
        /*0048*/ 	.byte	0x04, 0x17
        /*004a*/ 	.short	(.L_95 - .L_94)
.L_94:
        /*004c*/ 	.word	0x00000000
        /*0050*/ 	.short	0x0004
        /*0052*/ 	.short	0x0020
        /*0054*/ 	.byte	0x00, 0xf0, 0x11, 0x00


	//----- nvinfo : EIATTR_KPARAM_INFO
	.align		4
.L_95:
        /*0058*/ 	.byte	0x04, 0x17
        /*005a*/ 	.short	(.L_97 - .L_96)
.L_96:
        /*005c*/ 	.word	0x00000000
        /*0060*/ 	.short	0x0003
        /*0062*/ 	.short	0x0018
        /*0064*/ 	.byte	0x00, 0xf5, 0x21, 0x00


	//----- nvinfo : EIATTR_KPARAM_INFO
	.align		4
.L_97:
        /*0068*/ 	.byte	0x04, 0x17
        /*006a*/ 	.short	(.L_99 - .L_98)
.L_98:
        /*006c*/ 	.word	0x00000000
        /*0070*/ 	.short	0x0002
        /*0072*/ 	.short	0x0010
        /*0074*/ 	.byte	0x00, 0xf0, 0x11, 0x00


	//----- nvinfo : EIATTR_KPARAM_INFO
	.align		4
.L_99:
        /*0078*/ 	.byte	0x04, 0x17
        /*007a*/ 	.short	(.L_101 - .L_100)
.L_100:
        /*007c*/ 	.word	0x00000000
        /*0080*/ 	.short	0x0001
        /*0082*/ 	.short	0x0008
        /*0084*/ 	.byte	0x00, 0xf5, 0x21, 0x00


	//----- nvinfo : EIATTR_KPARAM_INFO
	.align		4
.L_101:
        /*0088*/ 	.byte	0x04, 0x17
        /*008a*/ 	.short	(.L_103 - .L_102)
.L_102:
        /*008c*/ 	.word	0x00000000
        /*0090*/ 	.short	0x0000
        /*0092*/ 	.short	0x0000
        /*0094*/ 	.byte	0x00, 0xf5, 0x21, 0x00


	//----- nvinfo : EIATTR_SPARSE_MMA_MASK
	.align		4
.L_103:
        /*0098*/ 	.byte	0x03, 0x50
        /*009a*/ 	.short	0x0000


	//----- nvinfo : EIATTR_MAXREG_COUNT
	.align		4
        /*009c*/ 	.byte	0x03, 0x1b
        /*009e*/ 	.short	0x00ff


	//----- nvinfo : EIATTR_MERCURY_ISA_VERSION
	.align		4
        /*00a0*/ 	.byte	0x03, 0x5f
        /*00a2*/ 	.short	0x0101


	//----- nvinfo : EIATTR_VRC_CTA_INIT_COUNT
	.align		4
        /*00a4*/ 	.byte	0x02, 0x4a
	.zero		1
	.zero		1


	//----- nvinfo : EIATTR_EXIT_INSTR_OFFSETS
	.align		4
        /*00a8*/ 	.byte	0x04, 0x1c
        /*00aa*/ 	.short	(.L_105 - .L_104)


	//   ....[0]....
.L_104:
        /*00ac*/ 	.word	0x000000f0


	//   ....[1]....
        /*00b0*/ 	.word	0x00000c10


	//   ....[2]....
        /*00b4*/ 	.word	0x00000cb0


	//----- nvinfo : EIATTR_CBANK_PARAM_SIZE
	.align		4
.L_105:
        /*00b8*/ 	.byte	0x03, 0x19
        /*00ba*/ 	.short	0x003c


	//----- nvinfo : EIATTR_PARAM_CBANK
	.align		4
        /*00bc*/ 	.byte	0x04, 0x0a
        /*00be*/ 	.short	(.L_107 - .L_106)
	.align		4
.L_106:
        /*00c0*/ 	.word	index@(.nv.constant0._Z14conv_kernel_p1PfS_iS_iiiS_i)
        /*00c4*/ 	.short	0x0380
        /*00c6*/ 	.short	0x003c


	//----- nvinfo : EIATTR_SW_WAR
	.align		4
.L_107:
        /*00c8*/ 	.byte	0x04, 0x36
        /*00ca*/ 	.short	(.L_109 - .L_108)
.L_108:
        /*00cc*/ 	.word	0x00000008
.L_109:


//--------------------- .nv.callgraph             --------------------------
	.section	.nv.callgraph,"",@"SHT_CUDA_CALLGRAPH"
	.align	4
	.sectionentsize	8
	.align		4
        /*0000*/ 	.word	0x00000000
	.align		4
        /*0004*/ 	.word	0xffffffff
	.align		4
        /*0008*/ 	.word	0x00000000
	.align		4
        /*000c*/ 	.word	0xfffffffe
	.align		4
        /*0010*/ 	.word	0x00000000
	.align		4
        /*0014*/ 	.word	0xfffffffd
	.align		4
        /*0018*/ 	.word	0x00000000
	.align		4
        /*001c*/ 	.word	0xfffffffc


//--------------------- .text._Z9fc_kernelPfS_S_S_ii --------------------------
	.section	.text._Z9fc_kernelPfS_S_S_ii,"ax",@progbits
	.align	128
        .global         _Z9fc_kernelPfS_S_S_ii
        .type           _Z9fc_kernelPfS_S_S_ii,@function
        .size           _Z9fc_kernelPfS_S_S_ii,(.L_x_31 - _Z9fc_kernelPfS_S_S_ii)
        .other          _Z9fc_kernelPfS_S_S_ii,@"STO_CUDA_ENTRY STV_DEFAULT"
_Z9fc_kernelPfS_S_S_ii:
.text._Z9fc_kernelPfS_S_S_ii:
[----:B------:R-:W-:Y:S01]  /*0000*/  LDC R1, c[0x0][0x37c] ;  /* 0x0000df00ff017b82 */ /* 0x000fe20000000800 */
[----:B------:R-:W0:Y:S07]  /*0010*/  S2R R0, SR_TID.X ;  /* 0x0000000000007919 */ /* 0x000e2e0000002100 */
[----:B------:R-:W0:Y:S01]  /*0020*/  LDC.64 R26, c[0x0][0x380] ;  /* 0x0000e000ff1a7b82 */ /* 0x000e220000000a00 */
[----:B------:R-:W1:Y:S01]  /*0030*/  LDCU.64 UR8, c[0x0][0x358] ;  /* 0x00006b00ff0877ac */ /* 0x000e620008000a00 */
[----:B------:R-:W2:Y:S01]  /*0040*/  S2R R3, SR_CgaCtaId ;  /* 0x0000000000037919 */ /* 0x000ea20000008800 */
[----:B------:R-:W-:Y:S01]  /*0050*/  MOV R2, 0x400 ;  /* 0x0000040000027802 */ /* 0x000fe20000000f00 */
[----:B------:R-:W3:Y:S01]  /*0060*/  LDCU UR4, c[0x0][0x3a0] ;  /* 0x00007400ff0477ac */ /* 0x000ee20008000800 */
[----:B0-----:R-:W-:-:S05]  /*0070*/  IMAD.WIDE.U32 R26, R0, 0xc8, R26 ;  /* 0x000000c8001a7825 */ /* 0x001fca00078e001a */
[----:B-1----:R-:W4:Y:S04]  /*0080*/  LDG.E R4, desc[UR8][R26.64] ;  /* 0x000000081a047981 */ /* 0x002f28000c1e1900 */
[----:B------:R-:W5:Y:S04]  /*0090*/  LDG.E R5, desc[UR8][R26.64+0x4] ;  /* 0x000004081a057981 */ /* 0x000f68000c1e1900 */
[----:B------:R-:W3:Y:S04]  /*00a0*/  LDG.E R8, desc[UR8][R26.64+0x18] ;  /* 0x000018081a087981 */ /* 0x000ee8000c1e1900 */
        /* <DEDUP_REMOVED lines=8> */
[----:B------:R-:W3:Y:S01]  /*0130*/  LDG.E R24, desc[UR8][R26.64+0x24] ;  /* 0x000024081a187981 */ /* 0x000ee2000c1e1900 */
[----:B--2---:R-:W-:-:S03]  /*0140*/  LEA R2, R3, R2, 0x18 ;  /* 0x0000000203027211 */ /* 0x004fc600078ec0ff */
[----:B------:R-:W2:Y:S04]  /*0150*/  LDG.E R13, desc[UR8][R26.64+0x28] ;  /* 0x000028081a0d7981 */ /* 0x000ea8000c1e1900 */
[----:B------:R-:W2:Y:S04]  /*0160*/  LDG.E R12, desc[UR8][R26.64+0x2c] ;  /* 0x00002c081a0c7981 */ /* 0x000ea8000c1e1900 */
[----:B------:R-:W2:Y:S04]  /*0170*/  LDG.E R23, desc[UR8][R26.64+0x38] ;  /* 0x000038081a177981 */ /* 0x000ea8000c1e1900 */
[----:B------:R-:W2:Y:S01]  /*0180*/  LDG.E R22, desc[UR8][R26.64+0x3c] ;  /* 0x00003c081a167981 */ /* 0x000ea2000c1e1900 */
[----:B------:R-:W-:-:S03]  /*0190*/  IMAD R3, R0, 0xc8, R2 ;  /* 0x000000c800037824 */ /* 0x000fc600078e0202 */
[----:B------:R-:W2:Y:S04]  /*01a0*/  LDG.E R15, desc[UR8][R26.64+0x4c] ;  /* 0x00004c081a0f7981 */ /* 0x000ea8000c1e1900 */
[----:B------:R-:W2:Y:S04]  /*01b0*/  LDG.E R16, desc[UR8][R26.64+0x50] ;  /* 0x000050081a107981 */ /* 0x000ea8000c1e1900 */
[----:B------:R-:W2:Y:S04]  /*01c0*/  LDG.E R19, desc[UR8][R26.64+0x40] ;  /* 0x000040081a137981 */ /* 0x000ea8000c1e1900 */
[----:B------:R-:W2:Y:S04]  /*01d0*/  LDG.E R18, desc[UR8][R26.64+0x44] ;  /* 0x000044081a127981 */ /* 0x000ea8000c1e1900 */
[----:B------:R-:W2:Y:S04]  /*01e0*/  LDG.E R14, desc[UR8][R26.64+0x48] ;  /* 0x000048081a0e7981 */ /* 0x000ea8000c1e1900 */
[----:B------:R-:W2:Y:S04]  /*01f0*/  LDG.E R17, desc[UR8][R26.64+0x54] ;  /* 0x000054081a117981 */ /* 0x000ea8000c1e1900 */
[----:B------:R-:W2:Y:S04]  /*0200*/  LDG.E R29, desc[UR8][R26.64+0x58] ;  /* 0x000058081a1d7981 */ /* 0x000ea8000c1e1900 */
[----:B------:R-:W2:Y:S01]  /*0210*/  LDG.E R28, desc[UR8][R26.64+0x5c] ;  /* 0x00005c081a1c7981 */ /* 0x000ea2000c1e1900 */
[----:B----4-:R-:W-:-:S02]  /*0220*/  FSETP.GEU.AND P0, PT, R4, RZ, PT ;  /* 0x000000ff0400720b */ /* 0x010fc40003f0e000 */
[----:B-----5:R-:W-:Y:S02]  /*0230*/  FSETP.GEU.AND P1, PT, R5, RZ, PT ;  /* 0x000000ff0500720b */ /* 0x020fe40003f2e000 */
[----:B---3--:R-:W-:Y:S02]  /*0240*/  FSETP.GEU.AND P4, PT, R8, RZ, PT ;  /* 0x000000ff0800720b */ /* 0x008fe40003f8e000 */
[----:B------:R-:W-:Y:S02]  /*0250*/  FSETP.GEU.AND P5, PT, R9, RZ, PT ;  /* 0x000000ff0900720b */ /* 0x000fe40003fae000 */
[----:B------:R-:W-:Y:S02]  /*0260*/  FSEL R4, R4, RZ, P0 ;  /* 0x000000ff04047208 */ /* 0x000fe40000000000 */
[----:B------:R-:W-:Y:S02]  /*0270*/  FSEL R5, R5, RZ, P1 ;  /* 0x000000ff05057208 */ /* 0x000fe40000800000 */
[----:B------:R-:W-:-:S02]  /*0280*/  FSEL R8, R8, RZ, P4 ;  /* 0x000000ff08087208 */ /* 0x000fc40002000000 */
[----:B------:R-:W-:Y:S02]  /*0290*/  FSEL R9, R9, RZ, P5 ;  /* 0x000000ff09097208 */ /* 0x000fe40002800000 */
[C---:B------:R-:W-:Y:S02]  /*02a0*/  FSETP.GEU.AND P0, PT, R21.reuse, RZ, PT ;  /* 0x000000ff1500720b */ /* 0x040fe40003f0e000 */
[----:B------:R-:W-:Y:S01]  /*02b0*/  FSETP.GEU.AND P1, PT, R20, RZ, PT ;  /* 0x000000ff1400720b */ /* 0x000fe20003f2e000 */
[----:B------:R0:W-:Y:S04]  /*02c0*/  STS.64 [R3], R4 ;  /* 0x0000000403007388 */ /* 0x0001e80000000a00 */
[----:B------:R1:W-:Y:S01]  /*02d0*/  STS.64 [R3+0x18], R8 ;  /* 0x0000180803007388 */ /* 0x0003e20000000a00 */
[----:B0-----:R-:W-:-:S02]  /*02e0*/  FSEL R4, R21, RZ, P0 ;  /* 0x000000ff15047208 */ /* 0x001fc40000000000 */
[----:B------:R-:W-:Y:S01]  /*02f0*/  FSEL R5, R20, RZ, P1 ;  /* 0x000000ff14057208 */ /* 0x000fe20000800000 */
[----:B------:R-:W3:Y:S04]  /*0300*/  LDG.E R21, desc[UR8][R26.64+0x60] ;  /* 0x000060081a157981 */ /* 0x000ee8000c1e1900 */
[----:B------:R-:W4:Y:S04]  /*0310*/  LDG.E R20, desc[UR8][R26.64+0x64] ;  /* 0x000064081a147981 */ /* 0x000f28000c1e1900 */
[----:B-1----:R-:W5:Y:S04]  /*0320*/  LDG.E R8, desc[UR8][R26.64+0x68] ;  /* 0x000068081a087981 */ /* 0x002f68000c1e1900 */
[----:B------:R-:W5:Y:S01]  /*0330*/  LDG.E R9, desc[UR8][R26.64+0x6c] ;  /* 0x00006c081a097981 */ /* 0x000f62000c1e1900 */
[----:B------:R-:W-:-:S02]  /*0340*/  FSETP.GEU.AND P4, PT, R10, RZ, PT ;  /* 0x000000ff0a00720b */ /* 0x000fc40003f8e000 */
[----:B------:R-:W-:Y:S02]  /*0350*/  FSETP.GEU.AND P5, PT, R11, RZ, PT ;  /* 0x000000ff0b00720b */ /* 0x000fe40003fae000 */
[----:B------:R-:W-:Y:S02]  /*0360*/  FSETP.GEU.AND P2, PT, R6, RZ, PT ;  /* 0x000000ff0600720b */ /* 0x000fe40003f4e000 */
[----:B------:R-:W-:Y:S02]  /*0370*/  FSETP.GEU.AND P3, PT, R7, RZ, PT ;  /* 0x000000ff0700720b */ /* 0x000fe40003f6e000 */
[----:B------:R-:W-:Y:S02]  /*0380*/  FSETP.GEU.AND P0, PT, R25, RZ, PT ;  /* 0x000000ff1900720b */ /* 0x000fe40003f0e000 */
[----:B------:R-:W-:Y:S02]  /*0390*/  FSETP.GEU.AND P1, PT, R24, RZ, PT ;  /* 0x000000ff1800720b */ /* 0x000fe40003f2e000 */
[----:B------:R-:W-:-:S02]  /*03a0*/  FSEL R10, R10, RZ, P4 ;  /* 0x000000ff0a0a7208 */ /* 0x000fc40002000000 */
[----:B------:R-:W-:Y:S01]  /*03b0*/  FSEL R11, R11, RZ, P5 ;  /* 0x000000ff0b0b7208 */ /* 0x000fe20002800000 */
[----:B------:R0:W-:Y:S01]  /*03c0*/  STS.64 [R3+0x8], R4 ;  /* 0x0000080403007388 */ /* 0x0001e20000000a00 */
[----:B------:R-:W-:Y:S02]  /*03d0*/  FSEL R6, R6, RZ, P2 ;  /* 0x000000ff06067208 */ /* 0x000fe40001000000 */
[----:B------:R-:W-:Y:S01]  /*03e0*/  FSEL R7, R7, RZ, P3 ;  /* 0x000000ff07077208 */ /* 0x000fe20001800000 */
[----:B------:R1:W-:Y:S01]  /*03f0*/  STS.64 [R3+0x30], R10 ;  /* 0x0000300a03007388 */ /* 0x0003e20000000a00 */
[----:B--2---:R-:W-:Y:S02]  /*0400*/  FSETP.GEU.AND P2, PT, R13, RZ, PT ;  /* 0x000000ff0d00720b */ /* 0x004fe40003f4e000 */
[----:B------:R-:W-:Y:S02]  /*0410*/  FSETP.GEU.AND P3, PT, R12, RZ, PT ;  /* 0x000000ff0c00720b */ /* 0x000fe40003f6e000 */
[----:B------:R-:W-:-:S02]  /*0420*/  FSETP.GEU.AND P6, PT, R23, RZ, PT ;  /* 0x000000ff1700720b */ /* 0x000fc40003fce000 */
[----:B0-----:R-:W-:Y:S02]  /*0430*/  FSEL R4, R25, RZ, P0 ;  /* 0x000000ff19047208 */ /* 0x001fe40000000000 */
[----:B------:R-:W-:Y:S02]  /*0440*/  FSEL R5, R24, RZ, P1 ;  /* 0x000000ff18057208 */ /* 0x000fe40000800000 */
[----:B------:R-:W-:Y:S01]  /*0450*/  FSETP.GEU.AND P5, PT, R22, RZ, PT ;  /* 0x000000ff1600720b */ /* 0x000fe20003fae000 */
[----:B-1----:R-:W2:Y:S01]  /*0460*/  LDG.E R10, desc[UR8][R26.64+0x70] ;  /* 0x000070081a0a7981 */ /* 0x002ea2000c1e1900 */
[----:B------:R-:W-:Y:S02]  /*0470*/  FSETP.GEU.AND P1, PT, R15, RZ, PT ;  /* 0x000000ff0f00720b */ /* 0x000fe40003f2e000 */
[----:B------:R-:W-:Y:S01]  /*0480*/  FSETP.GEU.AND P0, PT, R16, RZ, PT ;  /* 0x000000ff1000720b */ /* 0x000fe20003f0e000 */
[----:B------:R-:W2:Y:S01]  /*0490*/  LDG.E R11, desc[UR8][R26.64+0x74] ;  /* 0x000074081a0b7981 */ /* 0x000ea2000c1e1900 */
[----:B------:R-:W-:-:S03]  /*04a0*/  FSETP.GEU.AND P4, PT, R19, RZ, PT ;  /* 0x000000ff1300720b */ /* 0x000fc60003f8e000 */
[----:B------:R0:W-:Y:S01]  /*04b0*/  STS.64 [R3+0x10], R6 ;  /* 0x0000100603007388 */ /* 0x0001e20000000a00 */
[----:B------:R-:W-:-:S03]  /*04c0*/  FSEL R15, R15, RZ, P1 ;  /* 0x000000ff0f0f7208 */ /* 0x000fc60000800000 */
[----:B------:R1:W-:Y:S01]  /*04d0*/  STS.64 [R3+0x20], R4 ;  /* 0x0000200403007388 */ /* 0x0003e20000000a00 */
[----:B------:R-:W-:Y:S02]  /*04e0*/  FSEL R16, R16, RZ, P0 ;  /* 0x000000ff10107208 */ /* 0x000fe40000000000 */
[----:B------:R-:W-:Y:S01]  /*04f0*/  FSETP.GEU.AND P0, PT, R29, RZ, PT ;  /* 0x000000ff1d00720b */ /* 0x000fe20003f0e000 */
[----:B------:R-:W2:Y:S01]  /*0500*/  LDG.E R24, desc[UR8][R26.64+0x84] ;  /* 0x000084081a187981 */ /* 0x000ea2000c1e1900 */
[----:B------:R-:W-:Y:S02]  /*0510*/  FSETP.GEU.AND P1, PT, R28, RZ, PT ;  /* 0x000000ff1c00720b */ /* 0x000fe40003f2e000 */
[----:B0-----:R-:W-:Y:S01]  /*0520*/  FSEL R6, R13, RZ, P2 ;  /* 0x000000ff0d067208 */ /* 0x001fe20001000000 */
[----:B------:R-:W2:Y:S01]  /*0530*/  LDG.E R25, desc[UR8][R26.64+0x80] ;  /* 0x000080081a197981 */ /* 0x000ea2000c1e1900 */
[----:B------:R-:W-:Y:S02]  /*0540*/  FSEL R7, R12, RZ, P3 ;  /* 0x000000ff0c077208 */ /* 0x000fe40001800000 */
[----:B-1----:R-:W-:Y:S01]  /*0550*/  FSEL R4, R23, RZ, P6 ;  /* 0x000000ff17047208 */ /* 0x002fe20003000000 */
[----:B------:R-:W2:Y:S01]  /*0560*/  LDG.E R12, desc[UR8][R26.64+0x78] ;  /* 0x000078081a0c7981 */ /* 0x000ea2000c1e1900 */
[----:B------:R-:W-:-:S02]  /*0570*/  FSEL R5, R22, RZ, P5 ;  /* 0x000000ff16057208 */ /* 0x000fc40002800000 */
[----:B------:R-:W-:Y:S01]  /*0580*/  FSETP.GEU.AND P3, PT, R18, RZ, PT ;  /* 0x000000ff1200720b */ /* 0x000fe20003f6e000 */
[----:B------:R-:W2:Y:S01]  /*0590*/  LDG.E R13, desc[UR8][R26.64+0x7c] ;  /* 0x00007c081a0d7981 */ /* 0x000ea2000c1e1900 */
[C---:B------:R-:W-:Y:S02]  /*05a0*/  FSETP.GEU.AND P2, PT, R14.reuse, RZ, PT ;  /* 0x000000ff0e00720b */ /* 0x040fe40003f4e000 */
[C---:B------:R-:W-:Y:S01]  /*05b0*/  FSETP.GEU.AND P6, PT, R17.reuse, RZ, PT ;  /* 0x000000ff1100720b */ /* 0x040fe20003fce000 */
[----:B------:R0:W-:Y:S01]  /*05c0*/  STS.64 [R3+0x28], R6 ;  /* 0x0000280603007388 */ /* 0x0001e20000000a00 */
[----:B------:R-:W-:Y:S02]  /*05d0*/  FSEL R14, R14, RZ, P2 ;  /* 0x000000ff0e0e7208 */ /* 0x000fe40001000000 */
[----:B------:R-:W-:Y:S01]  /*05e0*/  FSEL R17, R17, RZ, P6 ;  /* 0x000000ff11117208 */ /* 0x000fe20003000000 */
[----:B------:R1:W-:Y:S04]  /*05f0*/  STS.64 [R3+0x38], R4 ;  /* 0x0000380403007388 */ /* 0x0003e80000000a00 */
[----:B------:R-:W2:Y:S01]  /*0600*/  LDG.E R23, desc[UR8][R26.64+0x88] ;  /* 0x000088081a177981 */ /* 0x000ea2000c1e1900 */
[----:B0-----:R-:W-:-:S03]  /*0610*/  FSEL R6, R19, RZ, P4 ;  /* 0x000000ff13067208 */ /* 0x001fc60002000000 */
[----:B------:R-:W2:Y:S01]  /*0620*/  LDG.E R22, desc[UR8][R26.64+0x8c] ;  /* 0x00008c081a167981 */ /* 0x000ea2000c1e1900 */
[----:B------:R-:W-:Y:S02]  /*0630*/  FSEL R7, R18, RZ, P3 ;  /* 0x000000ff12077208 */ /* 0x000fe40001800000 */
[----:B-1----:R-:W-:Y:S01]  /*0640*/  FSEL R4, R29, RZ, P0 ;  /* 0x000000ff1d047208 */ /* 0x002fe20000000000 */
[----:B------:R-:W2:Y:S01]  /*0650*/  LDG.E R18, desc[UR8][R26.64+0xa0] ;  /* 0x0000a0081a127981 */ /* 0x000ea2000c1e1900 */
[----:B------:R-:W-:-:S03]  /*0660*/  FSEL R5, R28, RZ, P1 ;  /* 0x000000ff1c057208 */ /* 0x000fc60000800000 */
[----:B------:R-:W-:Y:S04]  /*0670*/  STS.64 [R3+0x40], R6 ;  /* 0x0000400603007388 */ /* 0x000fe80000000a00 */
[----:B------:R0:W-:Y:S04]  /*0680*/  STS.64 [R3+0x48], R14 ;  /* 0x0000480e03007388 */ /* 0x0001e80000000a00 */
[----:B------:R1:W-:Y:S04]  /*0690*/  STS.64 [R3+0x50], R16 ;  /* 0x0000501003007388 */ /* 0x0003e80000000a00 */
[----:B------:R1:W-:Y:S04]  /*06a0*/  STS.64 [R3+0x58], R4 ;  /* 0x0000580403007388 */ /* 0x0003e80000000a00 */
[----:B0-----:R-:W2:Y:S04]  /*06b0*/  LDG.E R14, desc[UR8][R26.64+0x90] ;  /* 0x000090081a0e7981 */ /* 0x001ea8000c1e1900 */
[----:B------:R-:W2:Y:S04]  /*06c0*/  LDG.E R15, desc[UR8][R26.64+0x94] ;  /* 0x000094081a0f7981 */ /* 0x000ea8000c1e1900 */
[----:B-1----:R-:W2:Y:S04]  /*06d0*/  LDG.E R16, desc[UR8][R26.64+0x98] ;  /* 0x000098081a107981 */ /* 0x002ea8000c1e1900 */
[----:B------:R-:W2:Y:S04]  /*06e0*/  LDG.E R17, desc[UR8][R26.64+0x9c] ;  /* 0x00009c081a117981 */ /* 0x000ea8000c1e1900 */
[----:B------:R-:W2:Y:S04]  /*06f0*/  LDG.E R19, desc[UR8][R26.64+0xa4] ;  /* 0x0000a4081a137981 */ /* 0x000ea8000c1e1900 */
[----:B------:R-:W2:Y:S04]  /*0700*/  LDG.E R4, desc[UR8][R26.64+0xa8] ;  /* 0x0000a8081a047981 */ /* 0x000ea8000c1e1900 */
[----:B------:R-:W2:Y:S01]  /*0710*/  LDG.E R5, desc[UR8][R26.64+0xac] ;  /* 0x0000ac081a057981 */ /* 0x000ea2000c1e1900 */
[----:B---3--:R-:W-:-:S02]  /*0720*/  FSETP.GEU.AND P2, PT, R21, RZ, PT ;  /* 0x000000ff1500720b */ /* 0x008fc40003f4e000 */
[----:B----4-:R-:W-:Y:S02]  /*0730*/  FSETP.GEU.AND P3, PT, R20, RZ, PT ;  /* 0x000000ff1400720b */ /* 0x010fe40003f6e000 */
[----:B-----5:R-:W-:Y:S02]  /*0740*/  FSETP.GEU.AND P4, PT, R8, RZ, PT ;  /* 0x000000ff0800720b */ /* 0x020fe40003f8e000 */
[----:B------:R-:W-:Y:S02]  /*0750*/  FSETP.GEU.AND P5, PT, R9, RZ, PT ;  /* 0x000000ff0900720b */ /* 0x000fe40003fae000 */
[----:B------:R-:W-:Y:S02]  /*0760*/  FSEL R6, R21, RZ, P2 ;  /* 0x000000ff15067208 */ /* 0x000fe40001000000 */
[----:B------:R-:W-:Y:S01]  /*0770*/  FSEL R7, R20, RZ, P3 ;  /* 0x000000ff14077208 */ /* 0x000fe20001800000 */
[----:B------:R-:W3:Y:S01]  /*0780*/  LDG.E R21, desc[UR8][R26.64+0xc4] ;  /* 0x0000c4081a157981 */ /* 0x000ee2000c1e1900 */
[----:B------:R-:W-:-:S02]  /*0790*/  FSEL R8, R8, RZ, P4 ;  /* 0x000000ff08087208 */ /* 0x000fc40002000000 */
[----:B------:R-:W-:Y:S01]  /*07a0*/  FSEL R9, R9, RZ, P5 ;  /* 0x000000ff09097208 */ /* 0x000fe20002800000 */
[----:B------:R0:W-:Y:S04]  /*07b0*/  STS.64 [R3+0x60], R6 ;  /* 0x0000600603007388 */ /* 0x0001e80000000a00 */
[----:B------:R1:W-:Y:S04]  /*07c0*/  STS.64 [R3+0x68], R8 ;  /* 0x0000680803007388 */ /* 0x0003e80000000a00 */
[----:B------:R-:W4:Y:S04]  /*07d0*/  LDG.E R20, desc[UR8][R26.64+0xc0] ;  /* 0x0000c0081a147981 */ /* 0x000f28000c1e1900 */
[----:B0-----:R-:W5:Y:S04]  /*07e0*/  LDG.E R6, desc[UR8][R26.64+0xb0] ;  /* 0x0000b0081a067981 */ /* 0x001f68000c1e1900 */
[----:B------:R-:W5:Y:S04]  /*07f0*/  LDG.E R7, desc[UR8][R26.64+0xb4] ;  /* 0x0000b4081a077981 */ /* 0x000f68000c1e1900 */
[----:B-1----:R-:W5:Y:S04]  /*0800*/  LDG.E R8, desc[UR8][R26.64+0xb8] ;  /* 0x0000b8081a087981 */ /* 0x002f68000c1e1900 */
[----:B------:R-:W5:Y:S01]  /*0810*/  LDG.E R9, desc[UR8][R26.64+0xbc] ;  /* 0x0000bc081a097981 */ /* 0x000f62000c1e1900 */
[----:B--2---:R-:W-:-:S02]  /*0820*/  FSETP.GEU.AND P0, PT, R10, RZ, PT ;  /* 0x000000ff0a00720b */ /* 0x004fc40003f0e000 */
[C---:B------:R-:W-:Y:S02]  /*0830*/  FSETP.GEU.AND P1, PT, R11.reuse, RZ, PT ;  /* 0x000000ff0b00720b */ /* 0x040fe40003f2e000 */
[----:B------:R-:W-:Y:S02]  /*0840*/  FSEL R10, R10, RZ, P0 ;  /* 0x000000ff0a0a7208 */ /* 0x000fe40000000000 */
[----:B------:R-:W-:-:S05]  /*0850*/  FSEL R11, R11, RZ, P1 ;  /* 0x000000ff0b0b7208 */ /* 0x000fca0000800000 */
[----:B------:R0:W-:Y:S01]  /*0860*/  STS.64 [R3+0x70], R10 ;  /* 0x0000700a03007388 */ /* 0x0001e20000000a00 */
[----:B------:R-:W-:Y:S02]  /*0870*/  FSETP.GEU.AND P6, PT, R24, RZ, PT ;  /* 0x000000ff1800720b */ /* 0x000fe40003fce000 */
[C---:B------:R-:W-:Y:S02]  /*0880*/  FSETP.GEU.AND P2, PT, R12.reuse, RZ, PT ;  /* 0x000000ff0c00720b */ /* 0x040fe40003f4e000 */
[C---:B------:R-:W-:Y:S02]  /*0890*/  FSETP.GEU.AND P3, PT, R13.reuse, RZ, PT ;  /* 0x000000ff0d00720b */ /* 0x040fe40003f6e000 */
[----:B------:R-:W-:Y:S02]  /*08a0*/  FSEL R12, R12, RZ, P2 ;  /* 0x000000ff0c0c7208 */ /* 0x000fe40001000000 */
[----:B------:R-:W-:Y:S02]  /*08b0*/  FSEL R13, R13, RZ, P3 ;  /* 0x000000ff0d0d7208 */ /* 0x000fe40001800000 */
[----:B0-----:R-:W-:-:S02]  /*08c0*/  FSEL R11, R24, RZ, P6 ;  /* 0x000000ff180b7208 */ /* 0x001fc40003000000 */
[----:B------:R-:W-:Y:S01]  /*08d0*/  FSETP.GEU.AND P1, PT, R25, RZ, PT ;  /* 0x000000ff1900720b */ /* 0x000fe20003f2e000 */
[----:B------:R0:W-:Y:S01]  /*08e0*/  STS.64 [R3+0x78], R12 ;  /* 0x0000780c03007388 */ /* 0x0001e20000000a00 */
[----:B------:R-:W-:Y:S02]  /*08f0*/  FSETP.GEU.AND P5, PT, R23, RZ, PT ;  /* 0x000000ff1700720b */ /* 0x000fe40003fae000 */
[----:B------:R-:W-:Y:S02]  /*0900*/  FSEL R10, R25, RZ, P1 ;  /* 0x000000ff190a7208 */ /* 0x000fe40000800000 */
[C---:B------:R-:W-:Y:S02]  /*0910*/  FSETP.GEU.AND P6, PT, R18.reuse, RZ, PT ;  /* 0x000000ff1200720b */ /* 0x040fe40003fce000 */
[----:B0-----:R-:W-:Y:S02]  /*0920*/  FSEL R12, R23, RZ, P5 ;  /* 0x000000ff170c7208 */ /* 0x001fe40002800000 */
[----:B------:R-:W-:-:S02]  /*0930*/  FSEL R18, R18, RZ, P6 ;  /* 0x000000ff12127208 */ /* 0x000fc40003000000 */
[----:B------:R-:W-:-:S04]  /*0940*/  FSETP.GEU.AND P0, PT, R22, RZ, PT ;  /* 0x000000ff1600720b */ /* 0x000fc80003f0e000 */
[----:B------:R-:W-:Y:S02]  /*0950*/  FSEL R13, R22, RZ, P0 ;  /* 0x000000ff160d7208 */ /* 0x000fe40000000000 */
[----:B------:R-:W-:Y:S02]  /*0960*/  FSETP.GEU.AND P4, PT, R14, RZ, PT ;  /* 0x000000ff0e00720b */ /* 0x000fe40003f8e000 */
[----:B------:R-:W-:Y:S02]  /*0970*/  FSETP.GEU.AND P3, PT, R15, RZ, PT ;  /* 0x000000ff0f00720b */ /* 0x000fe40003f6e000 */
[----:B------:R-:W-:Y:S02]  /*0980*/  FSETP.GEU.AND P2, PT, R16, RZ, PT ;  /* 0x000000ff1000720b */ /* 0x000fe40003f4e000 */
[----:B------:R-:W-:Y:S02]  /*0990*/  FSETP.GEU.AND P1, PT, R17, RZ, PT ;  /* 0x000000ff1100720b */ /* 0x000fe40003f2e000 */
[----:B------:R-:W-:-:S02]  /*09a0*/  FSETP.GEU.AND P5, PT, R19, RZ, PT ;  /* 0x000000ff1300720b */ /* 0x000fc40003fae000 */
[----:B------:R-:W-:Y:S02]  /*09b0*/  FSETP.GEU.AND P6, PT, R4, RZ, PT ;  /* 0x000000ff0400720b */ /* 0x000fe40003fce000 */
[----:B------:R-:W-:Y:S02]  /*09c0*/  FSEL R14, R14, RZ, P4 ;  /* 0x000000ff0e0e7208 */ /* 0x000fe40002000000 */
[----:B------:R-:W-:Y:S02]  /*09d0*/  FSEL R15, R15, RZ, P3 ;  /* 0x000000ff0f0f7208 */ /* 0x000fe40001800000 */
[----:B------:R-:W-:Y:S02]  /*09e0*/  FSEL R16, R16, RZ, P2 ;  /* 0x000000ff10107208 */ /* 0x000fe40001000000 */
[----:B------:R-:W-:Y:S02]  /*09f0*/  FSEL R17, R17, RZ, P1 ;  /* 0x000000ff11117208 */ /* 0x000fe40000800000 */
[----:B------:R-:W-:-:S02]  /*0a00*/  FSEL R19, R19, RZ, P5 ;  /* 0x000000ff13137208 */ /* 0x000fc40002800000 */
[----:B------:R-:W-:Y:S02]  /*0a10*/  FSEL R4, R4, RZ, P6 ;  /* 0x000000ff04047208 */ /* 0x000fe40003000000 */
[----:B------:R-:W-:-:S04]  /*0a20*/  FSETP.GEU.AND P5, PT, R5, RZ, PT ;  /* 0x000000ff0500720b */ /* 0x000fc80003fae000 */
[----:B------:R-:W-:Y:S01]  /*0a30*/  FSEL R5, R5, RZ, P5 ;  /* 0x000000ff05057208 */ /* 0x000fe20002800000 */
[----:B------:R-:W-:Y:S04]  /*0a40*/  STS.64 [R3+0x80], R10 ;  /* 0x0000800a03007388 */ /* 0x000fe80000000a00 */
[----:B------:R-:W-:Y:S04]  /*0a50*/  STS.64 [R3+0x88], R12 ;  /* 0x0000880c03007388 */ /* 0x000fe80000000a00 */
[----:B------:R0:W-:Y:S04]  /*0a60*/  STS.64 [R3+0x90], R14 ;  /* 0x0000900e03007388 */ /* 0x0001e80000000a00 */
[----:B------:R1:W-:Y:S04]  /*0a70*/  STS.64 [R3+0x98], R16 ;  /* 0x0000981003007388 */ /* 0x0003e80000000a00 */
[----:B------:R1:W-:Y:S04]  /*0a80*/  STS.64 [R3+0xa0], R18 ;  /* 0x0000a01203007388 */ /* 0x0003e80000000a00 */
[----:B------:R1:W-:Y:S01]  /*0a90*/  STS.64 [R3+0xa8], R4 ;  /* 0x0000a80403007388 */ /* 0x0003e20000000a00 */
[----:B------:R-:W-:Y:S01]  /*0aa0*/  UISETP.GE.AND UP0, UPT, UR4, 0x1, UPT ;  /* 0x000000010400788c */ /* 0x000fe2000bf06270 */
[----:B0-----:R-:W-:Y:S01]  /*0ab0*/  IMAD.MOV.U32 R15, RZ, RZ, RZ ;  /* 0x000000ffff0f7224 */ /* 0x001fe200078e00ff */
[----:B---3--:R-:W-:-:S04]  /*0ac0*/  FSETP.GEU.AND P6, PT, R21, RZ, PT ;  /* 0x000000ff1500720b */ /* 0x008fc80003fce000 */
[----:B------:R-:W-:Y:S02]  /*0ad0*/  FSEL R21, R21, RZ, P6 ;  /* 0x000000ff15157208 */ /* 0x000fe40003000000 */
[----:B----4-:R-:W-:Y:S02]  /*0ae0*/  FSETP.GEU.AND P0, PT, R20, RZ, PT ;  /* 0x000000ff1400720b */ /* 0x010fe40003f0e000 */
[----:B-----5:R-:W-:Y:S02]  /*0af0*/  FSETP.GEU.AND P4, PT, R6, RZ, PT ;  /* 0x000000ff0600720b */ /* 0x020fe40003f8e000 */
[----:B------:R-:W-:Y:S02]  /*0b00*/  FSETP.GEU.AND P3, PT, R7, RZ, PT ;  /* 0x000000ff0700720b */ /* 0x000fe40003f6e000 */
[----:B------:R-:W-:Y:S02]  /*0b10*/  FSETP.GEU.AND P2, PT, R8, RZ, PT ;  /* 0x000000ff0800720b */ /* 0x000fe40003f4e000 */
[----:B------:R-:W-:-:S02]  /*0b20*/  FSETP.GEU.AND P1, PT, R9, RZ, PT ;  /* 0x000000ff0900720b */ /* 0x000fc40003f2e000 */
[----:B------:R-:W-:Y:S02]  /*0b30*/  FSEL R6, R6, RZ, P4 ;  /* 0x000000ff06067208 */ /* 0x000fe40002000000 */
[----:B------:R-:W-:Y:S02]  /*0b40*/  FSEL R7, R7, RZ, P3 ;  /* 0x000000ff07077208 */ /* 0x000fe40001800000 */
[----:B------:R-:W-:Y:S02]  /*0b50*/  FSEL R8, R8, RZ, P2 ;  /* 0x000000ff08087208 */ /* 0x000fe40001000000 */
[----:B------:R-:W-:Y:S02]  /*0b60*/  FSEL R9, R9, RZ, P1 ;  /* 0x000000ff09097208 */ /* 0x000fe40000800000 */
[----:B------:R-:W-:Y:S01]  /*0b70*/  FSEL R20, R20, RZ, P0 ;  /* 0x000000ff14147208 */ /* 0x000fe20000000000 */
[----:B------:R1:W-:Y:S04]  /*0b80*/  STS.64 [R3+0xb0], R6 ;  /* 0x0000b00603007388 */ /* 0x0003e80000000a00 */
[----:B------:R1:W-:Y:S04]  /*0b90*/  STS.64 [R3+0xb8], R8 ;  /* 0x0000b80803007388 */ /* 0x0003e80000000a00 */
[----:B------:R1:W-:Y:S01]  /*0ba0*/  STS.64 [R3+0xc0], R20 ;  /* 0x0000c01403007388 */ /* 0x0003e20000000a00 */
[----:B------:R-:W-:Y:S06]  /*0bb0*/  BAR.SYNC.DEFER_BLOCKING 0x0 ;  /* 0x0000000000007b1d */ /* 0x000fec0000010000 */
[----:B------:R-:W-:Y:S05]  /*0bc0*/  BRA.U !UP0, `(.L_x_0) ;  /* 0x0000000908147547 */ /* 0x000fea000b800000 */
[----:B------:R-:W-:Y:S02]  /*0bd0*/  UISETP.GE.U32.AND UP1, UPT, UR4, 0x10, UPT ;  /* 0x000000100400788c */ /* 0x000fe4000bf26070 */
[----:B-1----:R-:W-:Y:S01]  /*0be0*/  IMAD R16, R0, UR4, RZ ;  /* 0x0000000400107c24 */ /* 0x002fe2000f8e02ff */
[----:B------:R-:W-:Y:S01]  /*0bf0*/  ULOP3.LUT UR5, UR4, 0xf, URZ, 0xc0, !UPT ;  /* 0x0000000f04057892 */ /* 0x000fe2000f8ec0ff */
[----:B------:R-:W-:Y:S02]  /*0c00*/  IMAD.MOV.U32 R15, RZ, RZ, RZ ;  /* 0x000000ffff0f7224 */ /* 0x000fe400078e00ff */
[----:B------:R-:W-:Y:S01]  /*0c10*/  IMAD.MOV.U32 R17, RZ, RZ, RZ ;  /* 0x000000ffff117224 */ /* 0x000fe200078e00ff */
[----:B------:R-:W-:Y:S02]  /*0c20*/  UISETP.NE.AND UP0, UPT, UR5, URZ, UPT ;  /* 0x000000ff0500728c */ /* 0x000fe4000bf05270 */
[----:B------:R-:W-:Y:S09]  /*0c30*/  BRA.U !UP1, `(.L_x_1) ;  /* 0x0000000109cc7547 */ /* 0x000ff2000b800000 */
[----:B------:R-:W0:Y:S01]  /*0c40*/  LDC.64 R4, c[0x0][0x390] ;  /* 0x0000e400ff047b82 */ /* 0x000e220000000a00 */
[----:B------:R-:W-:Y:S01]  /*0c50*/  ULOP3.LUT UR6, UR4, 0x7ffffff0, URZ, 0xc0, !UPT ;  /* 0x7ffffff004067892 */ /* 0x000fe2000f8ec0ff */
[----:B------:R-:W-:Y:S02]  /*0c60*/  VIADD R3, R2, 0x20 ;  /* 0x0000002002037836 */ /* 0x000fe40000000000 */
[----:B------:R-:W-:Y:S01]  /*0c70*/  IMAD.MOV.U32 R15, RZ, RZ, RZ ;  /* 0x000000ffff0f7224 */ /* 0x000fe200078e00ff */
[----:B------:R-:W-:Y:S02]  /*0c80*/  UIADD3 UR7, UPT, UPT, -UR6, URZ, URZ ;  /* 0x000000ff06077290 */ /* 0x000fe4000fffe1ff */
[----:B------:R-:W-:Y:S02]  /*0c90*/  IMAD.U32 R17, RZ, RZ, UR6 ;  /* 0x00000006ff117e24 */ /* 0x000fe4000f8e00ff */
[----:B0-----:R-:W-:-:S03]  /*0ca0*/  IMAD.WIDE.U32 R4, R16, 0x4, R4 ;  /* 0x0000000410047825 */ /* 0x001fc600078e0004 */
[----:B------:R-:W-:-:S05]  /*0cb0*/  IADD3 R28, P0, PT, R4, 0x20, RZ ;  /* 0x00000020041c7810 */ /* 0x000fca0007f1e0ff */
[----:B------:R-:W-:-:S08]  /*0cc0*/  IMAD.X R29, RZ, RZ, R5, P0 ;  /* 0x000000ffff1d7224 */ /* 0x000fd000000e0605 */
.L_x_2:
[----:B------:R-:W2:Y:S04]  /*0cd0*/  LDG.E R4, desc[UR8][R28.64+-0x20] ;  /* 0xffffe0081c047981 */ /* 0x000ea8000c1e1900 */
[----:B------:R-:W3:Y:S04]  /*0ce0*/  LDG.E R7, desc[UR8][R28.64+-0x1c] ;  /* 0xffffe4081c077981 */ /* 0x000ee8000c1e1900 */
[----:B------:R-:W4:Y:S04]  /*0cf0*/  LDG.E R5, desc[UR8][R28.64+-0x18] ;  /* 0xffffe8081c057981 */ /* 0x000f28000c1e1900 */
[----:B------:R-:W5:Y:S04]  /*0d00*/  LDG.E R14, desc[UR8][R28.64+-0x14] ;  /* 0xffffec081c0e7981 */ /* 0x000f68000c1e1900 */
        /* <DEDUP_REMOVED lines=11> */
[----:B------:R0:W5:Y:S04]  /*0dc0*/  LDG.E R26, desc[UR8][R28.64+0x1c] ;  /* 0x00001c081c1a7981 */ /* 0x000168000c1e1900 */
[----:B------:R-:W2:Y:S01]  /*0dd0*/  LDS.128 R8, [R3+-0x20] ;  /* 0xffffe00003087984 */ /* 0x000ea20000000c00 */
[----:B------:R-:W-:-:S04]  /*0de0*/  UIADD3 UR7, UPT, UPT, UR7, 0x10, URZ ;  /* 0x0000001007077890 */ /* 0x000fc8000fffe0ff */
[----:B------:R-:W-:Y:S01]  /*0df0*/  UISETP.NE.AND UP1, UPT, UR7, URZ, UPT ;  /* 0x000000ff0700728c */ /* 0x000fe2000bf25270 */
[----:B0-----:R-:W-:-:S05]  /*0e00*/  IADD3 R28, P0, PT, R28, 0x40, RZ ;  /* 0x000000401c1c7810 */ /* 0x001fca0007f1e0ff */
[----:B------:R-:W-:Y:S02]  /*0e10*/  IMAD.X R29, RZ, RZ, R29, P0 ;  /* 0x000000ffff1d7224 */ /* 0x000fe400000e061d */
[----:B--2---:R-:W-:-:S04]  /*0e20*/  FFMA R4, R8, R4, R15 ;  /* 0x0000000408047223 */ /* 0x004fc8000000000f */
[----:B---3--:R-:W-:-:S04]  /*0e30*/  FFMA R4, R7, R9, R4 ;  /* 0x0000000907047223 */ /* 0x008fc80000000004 */
[----:B----4-:R-:W-:Y:S02]  /*0e40*/  FFMA R9, R5, R10, R4 ;  /* 0x0000000a05097223 */ /* 0x010fe40000000004 */
[----:B------:R-:W0:Y:S02]  /*0e50*/  LDS.128 R4, [R3+-0x10] ;  /* 0xfffff00003047984 */ /* 0x000e240000000c00 */
[----:B-----5:R-:W-:-:S04]  /*0e60*/  FFMA R9, R14, R11, R9 ;  /* 0x0000000b0e097223 */ /* 0x020fc80000000009 */
[----:B0-----:R-:W-:Y:S02]  /*0e70*/  FFMA R27, R4, R27, R9 ;  /* 0x0000001b041b7223 */ /* 0x001fe40000000009 */
[----:B------:R-:W0:Y:S02]  /*0e80*/  LDS.128 R8, [R3] ;  /* 0x0000000003087984 */ /* 0x000e240000000c00 */
[----:B------:R-:W-:-:S04]  /*0e90*/  FFMA R12, R12, R5, R27 ;  /* 0x000000050c0c7223 */ /* 0x000fc8000000001b */
[----:B------:R-:W-:Y:S02]  /*0ea0*/  FFMA R5, R13, R6, R12 ;  /* 0x000000060d057223 */ /* 0x000fe4000000000c */
[----:B------:R-:W1:Y:S02]  /*0eb0*/  LDS.128 R12, [R3+0x10] ;  /* 0x00001000030c7984 */ /* 0x000e640000000c00 */
[----:B------:R-:W-:-:S04]  /*0ec0*/  FFMA R5, R18, R7, R5 ;  /* 0x0000000712057223 */ /* 0x000fc80000000005 */
[----:B0-----:R-:W-:-:S04]  /*0ed0*/  FFMA R5, R8, R19, R5 ;  /* 0x0000001308057223 */ /* 0x001fc80000000005 */
[----:B------:R-:W-:-:S04]  /*0ee0*/  FFMA R24, R24, R9, R5 ;  /* 0x0000000918187223 */ /* 0x000fc80000000005 */
[----:B------:R-:W-:-:S04]  /*0ef0*/  FFMA R23, R23, R10, R24 ;  /* 0x0000000a17177223 */ /* 0x000fc80000000018 */
[----:B------:R-:W-:-:S04]  /*0f00*/  FFMA R11, R22, R11, R23 ;  /* 0x0000000b160b7223 */ /* 0x000fc80000000017 */
[----:B-1----:R-:W-:-:S04]  /*0f10*/  FFMA R11, R12, R21, R11 ;  /* 0x000000150c0b7223 */ /* 0x002fc8000000000b */
[----:B------:R-:W-:-:S04]  /*0f20*/  FFMA R20, R20, R13, R11 ;  /* 0x0000000d14147223 */ /* 0x000fc8000000000b */
[----:B------:R-:W-:Y:S01]  /*0f30*/  FFMA R25, R25, R14, R20 ;  /* 0x0000000e19197223 */ /* 0x000fe20000000014 */
[----:B------:R-:W-:-:S03]  /*0f40*/  VIADD R3, R3, 0x40 ;  /* 0x0000004003037836 */ /* 0x000fc60000000000 */
[----:B------:R-:W-:Y:S01]  /*0f50*/  FFMA R15, R26, R15, R25 ;  /* 0x0000000f1a0f7223 */ /* 0x000fe20000000019 */
[----:B------:R-:W-:Y:S06]  /*0f60*/  BRA.U UP1, `(.L_x_2) ;  /* 0xfffffffd01587547 */ /* 0x000fec000b83ffff */
.L_x_1:
[----:B------:R-:W-:Y:S05]  /*0f70*/  BRA.U !UP0, `(.L_x_0) ;  /* 0x0000000508287547 */ /* 0x000fea000b800000 */
[----:B------:R-:W-:Y:S02]  /*0f80*/  UISETP.GE.U32.AND UP0, UPT, UR5, 0x8, UPT ;  /* 0x000000080500788c */ /* 0x000fe4000bf06070 */
[----:B------:R-:W-:-:S04]  /*0f90*/  ULOP3.LUT UR6, UR4, 0x7, URZ, 0xc0, !UPT ;  /* 0x0000000704067892 */ /* 0x000fc8000f8ec0ff */
[----:B------:R-:W-:-:S03]  /*0fa0*/  UISETP.NE.AND UP1, UPT, UR6, URZ, UPT ;  /* 0x000000ff0600728c */ /* 0x000fc6000bf25270 */
[----:B------:R-:W-:Y:S08]  /*0fb0*/  BRA.U !UP0, `(.L_x_3) ;  /* 0x0000000108707547 */ /* 0x000ff0000b800000 */
[----:B------:R-:W0:Y:S01]  /*0fc0*/  LDC.64 R18, c[0x0][0x390] ;  /* 0x0000e400ff127b82 */ /* 0x000e220000000a00 */
[----:B------:R-:W1:Y:S01]  /*0fd0*/  LDCU.64 UR10, c[0x0][0x390] ;  /* 0x00007200ff0a77ac */ /* 0x000e620008000a00 */
[C---:B------:R-:W-:Y:S01]  /*0fe0*/  IADD3 R4, P0, PT, R16.reuse, R17, RZ ;  /* 0x0000001110047210 */ /* 0x040fe20007f1e0ff */
[----:B------:R-:W-:-:S04]  /*0ff0*/  IMAD.IADD R3, R16, 0x1, R17 ;  /* 0x0000000110037824 */ /* 0x000fc800078e0211 */
[----:B------:R-:W-:Y:S01]  /*1000*/  IMAD.X R5, RZ, RZ, RZ, P0 ;  /* 0x000000ffff057224 */ /* 0x000fe200000e06ff */
[----:B-1----:R-:W-:-:S04]  /*1010*/  LEA R12, P0, R4, UR10, 0x2 ;  /* 0x0000000a040c7c11 */ /* 0x002fc8000f8010ff */
[----:B------:R-:W-:Y:S01]  /*1020*/  LEA.HI.X R13, R4, UR11, R5, 0x2, P0 ;  /* 0x0000000b040d7c11 */ /* 0x000fe200080f1405 */
[----:B0-----:R-:W-:-:S04]  /*1030*/  IMAD.WIDE.U32 R18, R3, 0x4, R18 ;  /* 0x0000000403127825 */ /* 0x001fc800078e0012 */
[----:B------:R-:W2:Y:S04]  /*1040*/  LDG.E R21, desc[UR8][R12.64+0x4] ;  /* 0x000004080c157981 */ /* 0x000ea8000c1e1900 */
[----:B------:R-:W3:Y:S04]  /*1050*/  LDG.E R18, desc[UR8][R18.64] ;  /* 0x0000000812127981 */ /* 0x000ee8000c1e1900 */
[----:B------:R-:W4:Y:S04]  /*1060*/  LDG.E R20, desc[UR8][R12.64+0x8] ;  /* 0x000008080c147981 */ /* 0x000f28000c1e1900 */
[----:B------:R-:W5:Y:S04]  /*1070*/  LDG.E R23, desc[UR8][R12.64+0xc] ;  /* 0x00000c080c177981 */ /* 0x000f68000c1e1900 */
[----:B------:R-:W5:Y:S04]  /*1080*/  LDG.E R22, desc[UR8][R12.64+0x10] ;  /* 0x000010080c167981 */ /* 0x000f68000c1e1900 */
[----:B------:R-:W5:Y:S04]  /*1090*/  LDG.E R25, desc[UR8][R12.64+0x14] ;  /* 0x000014080c197981 */ /* 0x000f68000c1e1900 */
[----:B------:R-:W5:Y:S04]  /*10a0*/  LDG.E R3, desc[UR8][R12.64+0x18] ;  /* 0x000018080c037981 */ /* 0x000f68000c1e1900 */
[----:B------:R-:W5:Y:S01]  /*10b0*/  LDG.E R27, desc[UR8][R12.64+0x1c] ;  /* 0x00001c080c1b7981 */ /* 0x000f62000c1e1900 */
[----:B------:R-:W-:-:S05]  /*10c0*/  IMAD R14, R17, 0x4, R2 ;  /* 0x00000004110e7824 */ /* 0x000fca00078e0202 */
[----:B------:R-:W3:Y:S04]  /*10d0*/  LDS.128 R4, [R14] ;  /* 0x000000000e047984 */ /* 0x000ee80000000c00 */
[----:B------:R-:W0:Y:S01]  /*10e0*/  LDS.128 R8, [R14+0x10] ;  /* 0x000010000e087984 */ /* 0x000e220000000c00 */
[----:B------:R-:W-:Y:S02]  /*10f0*/  VIADD R17, R17, 0x8 ;  /* 0x0000000811117836 */ /* 0x000fe40000000000 */
[----:B---3--:R-:W-:-:S04]  /*1100*/  FFMA R4, R4, R18, R15 ;  /* 0x0000001204047223 */ /* 0x008fc8000000000f */
[----:B--2---:R-:W-:-:S04]  /*1110*/  FFMA R5, R21, R5, R4 ;  /* 0x0000000515057223 */ /* 0x004fc80000000004 */
[----:B----4-:R-:W-:-:S04]  /*1120*/  FFMA R6, R20, R6, R5 ;  /* 0x0000000614067223 */ /* 0x010fc80000000005 */
[----:B-----5:R-:W-:-:S04]  /*1130*/  FFMA R7, R23, R7, R6 ;  /* 0x0000000717077223 */ /* 0x020fc80000000006 */
[----:B0-----:R-:W-:-:S04]  /*1140*/  FFMA R8, R8, R22, R7 ;  /* 0x0000001608087223 */ /* 0x001fc80000000007 */
[----:B------:R-:W-:-:S04]  /*1150*/  FFMA R8, R25, R9, R8 ;  /* 0x0000000919087223 */ /* 0x000fc80000000008 */
[----:B------:R-:W-:-:S04]  /*1160*/  FFMA R8, R3, R10, R8 ;  /* 0x0000000a03087223 */ /* 0x000fc80000000008 */
[----:B------:R-:W-:-:S07]  /*1170*/  FFMA R15, R27, R11, R8 ;  /* 0x0000000b1b0f7223 */ /* 0x000fce0000000008 */
.L_x_3:
        /* <DEDUP_REMOVED lines=16> */
[----:B------:R-:W5:Y:S01]  /*1280*/  LDG.E R13, desc[UR8][R10.64+0xc] ;  /* 0x00000c080a0d7981 */ /* 0x000f62000c1e1900 */
[----:B------:R-:W-:-:S06]  /*1290*/  IMAD R4, R17, 0x4, R2 ;  /* 0x0000000411047824 */ /* 0x000fcc00078e0202 */
[----:B------:R-:W3:Y:S01]  /*12a0*/  LDS.128 R4, [R4] ;  /* 0x0000000004047984 */ /* 0x000ee20000000c00 */
[----:B------:R-:W-:Y:S02]  /*12b0*/  VIADD R17, R17, 0x4 ;  /* 0x0000000411117836 */ /* 0x000fe40000000000 */
[----:B---3--:R-:W-:-:S04]  /*12c0*/  FFMA R12, R4, R8, R15 ;  /* 0x00000008040c7223 */ /* 0x008fc8000000000f */
[----:B--2---:R-:W-:-:S04]  /*12d0*/  FFMA R3, R3, R5, R12 ;  /* 0x0000000503037223 */ /* 0x004fc8000000000c */
[----:B----4-:R-:W-:-:S04]  /*12e0*/  FFMA R6, R14, R6, R3 ;  /* 0x000000060e067223 */ /* 0x010fc80000000003 */
[----:B-----5:R-:W-:-:S07]  /*12f0*/  FFMA R15, R13, R7, R6 ;  /* 0x000000070d0f7223 */ /* 0x020fce0000000006 */
.L_x_4:
[----:B------:R-:W-:Y:S05]  /*1300*/  BRA.U !UP1, `(.L_x_0) ;  /* 0x0000000109447547 */ /* 0x000fea000b800000 */
[----:B------:R-:W0:Y:S01]  /*1310*/  LDC.64 R4, c[0x0][0x390] ;  /* 0x0000e400ff047b82 */ /* 0x000e220000000a00 */
[----:B------:R-:W-:Y:S01]  /*1320*/  IMAD.IADD R3, R16, 0x1, R17 ;  /* 0x0000000110037824 */ /* 0x000fe200078e0211 */
[----:B------:R-:W-:Y:S01]  /*1330*/  UIADD3 UR4, UPT, UPT, -UR4, URZ, URZ ;  /* 0x000000ff04047290 */ /* 0x000fe2000fffe1ff */
[----:B------:R-:W-:Y:S02]  /*1340*/  IMAD R17, R17, 0x4, R2 ;  /* 0x0000000411117824 */ /* 0x000fe400078e0202 */
[----:B0-----:R-:W-:-:S04]  /*1350*/  IMAD.WIDE.U32 R4, R3, 0x4, R4 ;  /* 0x0000000403047825 */ /* 0x001fc800078e0004 */
[----:B------:R-:W-:-:S07]  /*1360*/  IMAD.MOV.U32 R6, RZ, RZ, R4 ;  /* 0x000000ffff067224 */ /* 0x000fce00078e0004 */
.L_x_5:
[----:B------:R-:W-:Y:S01]  /*1370*/  IMAD.MOV.U32 R2, RZ, RZ, R6 ;  /* 0x000000ffff027224 */ /* 0x000fe200078e0006 */
[----:B------:R0:W1:Y:S01]  /*1380*/  LDS R4, [R17] ;  /* 0x0000000011047984 */ /* 0x0000620000000800 */
[----:B------:R-:W-:-:S05]  /*1390*/  IMAD.MOV.U32 R3, RZ, RZ, R5 ;  /* 0x000000ffff037224 */ /* 0x000fca00078e0005 */
[----:B------:R-:W1:Y:S01]  /*13a0*/  LDG.E R2, desc[UR8][R2.64] ;  /* 0x0000000802027981 */ /* 0x000e62000c1e1900 */
[----:B------:R-:W-:Y:S01]  /*13b0*/  UIADD3 UR4, UPT, UPT, UR4, 0x1, URZ ;  /* 0x0000000104047890 */ /* 0x000fe2000fffe0ff */
[----:B------:R-:W-:Y:S01]  /*13c0*/  IADD3 R6, P0, PT, R6, 0x4, RZ ;  /* 0x0000000406067810 */ /* 0x000fe20007f1e0ff */
[----:B0-----:R-:W-:Y:S02]  /*13d0*/  VIADD R17, R17, 0x4 ;  /* 0x0000000411117836 */ /* 0x001fe40000000000 */
[----:B------:R-:W-:Y:S02]  /*13e0*/  UISETP.NE.AND UP0, UPT, UR4, URZ, UPT ;  /* 0x000000ff0400728c */ /* 0x000fe4000bf05270 */
[----:B------:R-:W-:Y:S02]  /*13f0*/  IMAD.X R5, RZ, RZ, R5, P0 ;  /* 0x000000ffff057224 */ /* 0x000fe400000e0605 */
[----:B-1----:R-:W-:-:S05]  /*1400*/  FFMA R15, R4, R2, R15 ;  /* 0x00000002040f7223 */ /* 0x002fca000000000f */
[----:B------:R-:W-:Y:S05]  /*1410*/  BRA.U UP0, `(.L_x_5) ;  /* 0xfffffffd00d47547 */ /* 0x000fea000b83ffff */
.L_x_0:
[----:B-1----:R-:W0:Y:S08]  /*1420*/  LDC.64 R2, c[0x0][0x398] ;  /* 0x0000e600ff027b82 */ /* 0x002e300000000a00 */
[----:B------:R-:W1:Y:S01]  /*1430*/  LDC.64 R4, c[0x0][0x388] ;  /* 0x0000e200ff047b82 */ /* 0x000e620000000a00 */
[----:B0-----:R-:W-:-:S06]  /*1440*/  IMAD.WIDE.U32 R2, R0, 0x4, R2 ;  /* 0x0000000400027825 */ /* 0x001fcc00078e0002 */
[----:B------:R-:W2:Y:S01]  /*1450*/  LDG.E R2, desc[UR8][R2.64] ;  /* 0x0000000802027981 */ /* 0x000ea2000c1e1900 */
[----:B-1----:R-:W-:-:S04]  /*1460*/  IMAD.WIDE.U32 R4, R0, 0x4, R4 ;  /* 0x0000000400047825 */ /* 0x002fc800078e0004 */
[----:B--2---:R-:W-:-:S05]  /*1470*/  FADD R15, R2, R15 ;  /* 0x0000000f020f7221 */ /* 0x004fca0000000000 */
[----:B------:R-:W-:Y:S01]  /*1480*/  STG.E desc[UR8][R4.64], R15 ;  /* 0x0000000f04007986 */ /* 0x000fe2000c101908 */
[----:B------:R-:W-:Y:S05]  /*1490*/  EXIT ;  /* 0x000000000000794d */ /* 0x000fea0003800000 */
.L_x_6:
[----:B------:R-:W-:-:S00]  /*14a0*/  BRA `(.L_x_6) ;  /* 0xfffffffc00fc7947 */ /* 0x000fc0000383ffff */
[----:B------:R-:W-:-:S00]  /*14b0*/  NOP ;  /* 0x0000000000007918 */ /* 0x000fc00000000000 */
        /* <DEDUP_REMOVED lines=12> */
.L_x_31:


//--------------------- .text._Z14maxpool_kernelPfS_iiii --------------------------
	.section	.text._Z14maxpool_kernelPfS_iiii,"ax",@progbits
	.align	128
        .global         _Z14maxpool_kernelPfS_iiii
        .type           _Z14maxpool_kernelPfS_iiii,@function
        .size           _Z14maxpool_kernelPfS_iiii,(.L_x_32 - _Z14maxpool_kernelPfS_iiii)
        .other          _Z14maxpool_kernelPfS_iiii,@"STO_CUDA_ENTRY STV_DEFAULT"
_Z14maxpool_kernelPfS_iiii:
.text._Z14maxpool_kernelPfS_iiii:
[----:B------:R-:W-:Y:S01]  /*0000*/  LDC R1, c[0x0][0x37c] ;  /* 0x0000df00ff017b82 */ /* 0x000fe20000000800 */
[----:B------:R-:W0:Y:S01]  /*0010*/  S2R R7, SR_CTAID.X ;  /* 0x0000000000077919 */ /* 0x000e220000002500 */
[----:B------:R-:W0:Y:S02]  /*0020*/  LDCU UR4, c[0x0][0x39c] ;  /* 0x00007380ff0477ac */ /* 0x000e240008000800 */
[----:B0-----:R-:W-:-:S13]  /*0030*/  ISETP.GE.AND P0, PT, R7, UR4, PT ;  /* 0x0000000407007c0c */ /* 0x001fda000bf06270 */
[----:B------:R-:W-:Y:S05]  /*0040*/  @P0 EXIT ;  /* 0x000000000000094d */ /* 0x000fea0003800000 */
[----:B------:R-:W0:Y:S01]  /*0050*/  LDC R5, c[0x0][0x398] ;  /* 0x0000e600ff057b82 */ /* 0x000e220000000800 */
[----:B------:R-:W1:Y:S01]  /*0060*/  S2R R6, SR_TID.X ;  /* 0x0000000000067919 */ /* 0x000e620000002100 */
[----:B0-----:R-:W-:-:S04]  /*0070*/  IABS R9, R5 ;  /* 0x0000000500097213 */ /* 0x001fc80000000000 */
[----:B------:R-:W0:Y:S01]  /*0080*/  I2F.RP R0, R9 ;  /* 0x0000000900007306 */ /* 0x000e220000209400 */
[----:B-1----:R-:W-:-:S07]  /*0090*/  ISETP.GE.AND P1, PT, R6, RZ, PT ;  /* 0x000000ff0600720c */ /* 0x002fce0003f26270 */
[----:B0-----:R-:W0:Y:S02]  /*00a0*/  MUFU.RCP R0, R0 ;  /* 0x0000000000007308 */ /* 0x001e240000001000 */
[----:B0-----:R-:W-:-:S06]  /*00b0*/  VIADD R2, R0, 0xffffffe ;  /* 0x0ffffffe00027836 */ /* 0x001fcc0000000000 */
[----:B------:R0:W1:Y:S02]  /*00c0*/  F2I.FTZ.U32.TRUNC.NTZ R3, R2 ;  /* 0x0000000200037305 */ /* 0x000064000021f000 */
[----:B0-----:R-:W-:Y:S02]  /*00d0*/  IMAD.MOV.U32 R2, RZ, RZ, RZ ;  /* 0x000000ffff027224 */ /* 0x001fe400078e00ff */
[----:B-1----:R-:W-:-:S04]  /*00e0*/  IMAD.MOV R4, RZ, RZ, -R3 ;  /* 0x000000ffff047224 */ /* 0x002fc800078e0a03 */
[----:B------:R-:W-:Y:S01]  /*00f0*/  IMAD R11, R4, R9, RZ ;  /* 0x00000009040b7224 */ /* 0x000fe200078e02ff */
[----:B------:R-:W-:-:S03]  /*0100*/  IABS R4, R6 ;  /* 0x0000000600047213 */ /* 0x000fc60000000000 */
[----:B------:R-:W-:-:S06]  /*0110*/  IMAD.HI.U32 R3, R3, R11, R2 ;  /* 0x0000000b03037227 */ /* 0x000fcc00078e0002 */
[----:B------:R-:W-:-:S04]  /*0120*/  IMAD.HI.U32 R0, R3, R4, RZ ;  /* 0x0000000403007227 */ /* 0x000fc800078e00ff */
[----:B------:R-:W-:-:S04]  /*0130*/  IMAD.MOV R0, RZ, RZ, -R0 ;  /* 0x000000ffff007224 */ /* 0x000fc800078e0a00 */
[----:B------:R-:W-:-:S05]  /*0140*/  IMAD R0, R9, R0, R4 ;  /* 0x0000000009007224 */ /* 0x000fca00078e0204 */
[----:B------:R-:W-:-:S13]  /*0150*/  ISETP.GT.U32.AND P0, PT, R9, R0, PT ;  /* 0x000000000900720c */ /* 0x000fda0003f04070 */
[----:B------:R-:W-:-:S05]  /*0160*/  @!P0 IMAD.IADD R0, R0, 0x1, -R9 ;  /* 0x0000000100008824 */ /* 0x000fca00078e0a09 */
[----:B------:R-:W-:-:S13]  /*0170*/  ISETP.GT.U32.AND P0, PT, R9, R0, PT ;  /* 0x000000000900720c */ /* 0x000fda0003f04070 */
[----:B------:R-:W-:Y:S01]  /*0180*/  @!P0 IMAD.IADD R0, R0, 0x1, -R9 ;  /* 0x0000000100008824 */ /* 0x000fe200078e0a09 */
[----:B------:R-:W-:Y:S02]  /*0190*/  ISETP.NE.AND P0, PT, R5, RZ, PT ;  /* 0x000000ff0500720c */ /* 0x000fe40003f05270 */
[----:B------:R-:W-:Y:S01]  /*01a0*/  LOP3.LUT R5, RZ, R5, RZ, 0x33, !PT ;  /* 0x00000005ff057212 */ /* 0x000fe200078e33ff */
[----:B------:R-:W-:-:S05]  /*01b0*/  @!P1 IMAD.MOV R0, RZ, RZ, -R0 ;  /* 0x000000ffff009224 */ /* 0x000fca00078e0a00 */
[----:B------:R-:W-:-:S04]  /*01c0*/  SEL R0, R5, R0, !P0 ;  /* 0x0000000005007207 */ /* 0x000fc80004000000 */
[----:B------:R-:W-:-:S13]  /*01d0*/  ISETP.NE.AND P1, PT, R0, RZ, PT ;  /* 0x000000ff0000720c */ /* 0x000fda0003f25270 */
[----:B------:R-:W-:Y:S05]  /*01e0*/  @P1 EXIT ;  /* 0x000000000000194d */ /* 0x000fea0003800000 */
[----:B------:R-:W0:Y:S02]  /*01f0*/  S2R R8, SR_TID.Y ;  /* 0x0000000000087919 */ /* 0x000e240000002200 */
[----:B0-----:R-:W-:Y:S02]  /*0200*/  IABS R0, R8 ;  /* 0x0000000800007213 */ /* 0x001fe40000000000 */
[----:B------:R-:W-:-:S03]  /*0210*/  ISETP.GE.AND P2, PT, R8, RZ, PT ;  /* 0x000000ff0800720c */ /* 0x000fc60003f46270 */
[----:B------:R-:W-:-:S04]  /*0220*/  IMAD.HI.U32 R3, R3, R0, RZ ;  /* 0x0000000003037227 */ /* 0x000fc800078e00ff */
[----:B------:R-:W-:-:S04]  /*0230*/  IMAD.MOV R3, RZ, RZ, -R3 ;  /* 0x000000ffff037224 */ /* 0x000fc800078e0a03 */
[C---:B------:R-:W-:Y:S02]  /*0240*/  IMAD R0, R9.reuse, R3, R0 ;  /* 0x0000000309007224 */ /* 0x040fe400078e0200 */
[----:B------:R-:W0:Y:S03]  /*0250*/  LDC.64 R2, c[0x0][0x390] ;  /* 0x0000e400ff027b82 */ /* 0x000e260000000a00 */
[----:B------:R-:W-:-:S13]  /*0260*/  ISETP.GT.U32.AND P1, PT, R9, R0, PT ;  /* 0x000000000900720c */ /* 0x000fda0003f24070 */
[----:B------:R-:W-:-:S05]  /*0270*/  @!P1 IMAD.IADD R0, R0, 0x1, -R9 ;  /* 0x0000000100009824 */ /* 0x000fca00078e0a09 */
[----:B------:R-:W-:Y:S01]  /*0280*/  ISETP.GT.U32.AND P1, PT, R9, R0, PT ;  /* 0x000000000900720c */ /* 0x000fe20003f24070 */
[----:B0-----:R-:W-:-:S12]  /*0290*/  IMAD.IADD R4, R8, 0x1, R3 ;  /* 0x0000000108047824 */ /* 0x001fd800078e0203 */
[----:B------:R-:W-:-:S04]  /*02a0*/  @!P1 IMAD.IADD R0, R0, 0x1, -R9 ;  /* 0x0000000100009824 */ /* 0x000fc800078e0a09 */
[----:B------:R-:W-:-:S05]  /*02b0*/  @!P2 IMAD.MOV R0, RZ, RZ, -R0 ;  /* 0x000000ffff00a224 */ /* 0x000fca00078e0a00 */
[----:B------:R-:W-:Y:S02]  /*02c0*/  SEL R0, R5, R0, !P0 ;  /* 0x0000000005007207 */ /* 0x000fe40004000000 */
[----:B------:R-:W-:Y:S02]  /*02d0*/  VIADDMNMX R5, R6, R3, R4, !PT ;  /* 0x0000000306057246 */ /* 0x000fe40007800104 */
[----:B------:R-:W-:-:S04]  /*02e0*/  ISETP.NE.AND P0, PT, R0, RZ, PT ;  /* 0x000000ff0000720c */ /* 0x000fc80003f05270 */
[----:B------:R-:W-:-:S13]  /*02f0*/  ISETP.GT.OR P0, PT, R5, R2, P0 ;  /* 0x000000020500720c */ /* 0x000fda0000704670 */
[----:B------:R-:W-:Y:S05]  /*0300*/  @P0 EXIT ;  /* 0x000000000000094d */ /* 0x000fea0003800000 */
[----:B------:R-:W-:Y:S01]  /*0310*/  ISETP.GE.AND P0, PT, R3, 0x1, PT ;  /* 0x000000010300780c */ /* 0x000fe20003f06270 */
[----:B------:R-:W0:Y:S01]  /*0320*/  LDCU.64 UR8, c[0x0][0x358] ;  /* 0x00006b00ff0877ac */ /* 0x000e220008000a00 */
[----:B------:R-:W-:-:S11]  /*0330*/  IMAD.MOV.U32 R14, RZ, RZ, -0x3b860000 ;  /* 0xc47a0000ff0e7424 */ /* 0x000fd600078e00ff */
[----:B------:R-:W-:Y:S05]  /*0340*/  @!P0 BRA `(.L_x_7) ;  /* 0x0000000400a08947 */ /* 0x000fea0003800000 */
[----:B------:R-:W1:Y:S01]  /*0350*/  LDCU.64 UR6, c[0x0][0x380] ;  /* 0x00007000ff0677ac */ /* 0x000e620008000a00 */
[----:B------:R-:W-:Y:S01]  /*0360*/  LOP3.LUT R24, R3, 0x7, RZ, 0xc0, !PT ;  /* 0x0000000703187812 */ /* 0x000fe200078ec0ff */
[----:B------:R-:W-:Y:S01]  /*0370*/  IMAD R10, R7, R2, R6 ;  /* 0x00000002070a7224 */ /* 0x000fe200078e0206 */
[C---:B------:R-:W-:Y:S01]  /*0380*/  LOP3.LUT R22, R3.reuse, 0xf, RZ, 0xc0, !PT ;  /* 0x0000000f03167812 */ /* 0x040fe200078ec0ff */
[----:B------:R-:W-:Y:S01]  /*0390*/  IMAD.MOV.U32 R14, RZ, RZ, -0x3b860000 ;  /* 0xc47a0000ff0e7424 */ /* 0x000fe200078e00ff */
[C---:B------:R-:W-:Y:S01]  /*03a0*/  LOP3.LUT R9, R3.reuse, 0x7ffffff0, RZ, 0xc0, !PT ;  /* 0x7ffffff003097812 */ /* 0x040fe200078ec0ff */
[----:B------:R-:W-:Y:S01]  /*03b0*/  VIADD R4, R24, 0xffffffff ;  /* 0xffffffff18047836 */ /* 0x000fe20000000000 */
[----:B------:R-:W-:Y:S01]  /*03c0*/  IADD3 R0, PT, PT, R22, -0x1, RZ ;  /* 0xffffffff16007810 */ /* 0x000fe20007ffe0ff */
[----:B------:R-:W-:Y:S01]  /*03d0*/  UMOV UR4, URZ ;  /* 0x000000ff00047c82 */ /* 0x000fe20008000000 */
[----:B------:R-:W-:Y:S01]  /*03e0*/  LOP3.LUT R11, R3, 0x3, RZ, 0xc0, !PT ;  /* 0x00000003030b7812 */ /* 0x000fe200078ec0ff */
[----:B------:R-:W-:Y:S01]  /*03f0*/  IMAD.MOV R12, RZ, RZ, -R9 ;  /* 0x000000ffff0c7224 */ /* 0x000fe200078e0a09 */
[----:B------:R-:W-:-:S02]  /*0400*/  ISETP.GE.U32.AND P2, PT, R0, 0x7, PT ;  /* 0x000000070000780c */ /* 0x000fc40003f46070 */
[----:B------:R-:W-:Y:S01]  /*0410*/  ISETP.GE.U32.AND P1, PT, R4, 0x3, PT ;  /* 0x000000030400780c */ /* 0x000fe20003f26070 */
[----:B-1----:R-:W-:-:S04]  /*0420*/  UIADD3 UR5, UP0, UPT, UR6, 0x20, URZ ;  /* 0x0000002006057890 */ /* 0x002fc8000ff1e0ff */
[----:B------:R-:W-:-:S12]  /*0430*/  UIADD3.X UR6, UPT, UPT, URZ, UR7, URZ, UP0, !UPT ;  /* 0x00000007ff067290 */ /* 0x000fd800087fe4ff */
.L_x_13:
[----:B------:R-:W1:Y:S01]  /*0440*/  LDC.64 R2, c[0x0][0x390] ;  /* 0x0000e400ff027b82 */ /* 0x000e620000000a00 */
[----:B------:R-:W-:Y:S01]  /*0450*/  VIADD R13, R10, UR4 ;  /* 0x000000040a0d7c36 */ /* 0x000fe20008000000 */
[----:B------:R-:W-:Y:S01]  /*0460*/  UIADD3 UR4, UPT, UPT, UR4, 0x1, URZ ;  /* 0x0000000104047890 */ /* 0x000fe2000fffe0ff */
[----:B------:R-:W-:Y:S01]  /*0470*/  IMAD.MOV.U32 R0, RZ, RZ, RZ ;  /* 0x000000ffff007224 */ /* 0x000fe200078e00ff */
[----:B-1----:R-:W-:Y:S01]  /*0480*/  ISETP.GE.U32.AND P3, PT, R3, 0x10, PT ;  /* 0x000000100300780c */ /* 0x002fe20003f66070 */
[----:B------:R-:W-:-:S03]  /*0490*/  IMAD R13, R13, R2, R8 ;  /* 0x000000020d0d7224 */ /* 0x000fc600078e0208 */
[----:B------:R-:W-:-:S09]  /*04a0*/  ISETP.NE.AND P0, PT, R3, UR4, PT ;  /* 0x0000000403007c0c */ /* 0x000fd2000bf05270 */
[----:B------:R-:W-:Y:S05]  /*04b0*/  @!P3 BRA `(.L_x_8) ;  /* 0x000000000088b947 */ /* 0x000fea0003800000 */
[----:B------:R-:W-:Y:S02]  /*04c0*/  IMAD.MOV.U32 R15, RZ, RZ, R13 ;  /* 0x000000ffff0f7224 */ /* 0x000fe400078e000d */
[----:B------:R-:W-:-:S07]  /*04d0*/  IMAD.MOV.U32 R0, RZ, RZ, R12 ;  /* 0x000000ffff007224 */ /* 0x000fce00078e000c */
.L_x_9:
[----:B------:R-:W-:Y:S02]  /*04e0*/  IMAD.U32 R4, RZ, RZ, UR5 ;  /* 0x00000005ff047e24 */ /* 0x000fe4000f8e00ff */
[----:B------:R-:W-:Y:S02]  /*04f0*/  IMAD.U32 R5, RZ, RZ, UR6 ;  /* 0x00000006ff057e24 */ /* 0x000fe4000f8e00ff */
[----:B------:R-:W-:-:S05]  /*0500*/  IMAD.WIDE R4, R15, 0x4, R4 ;  /* 0x000000040f047825 */ /* 0x000fca00078e0204 */
[----:B0-----:R-:W2:Y:S04]  /*0510*/  LDG.E R21, desc[UR8][R4.64+-0x20] ;  /* 0xffffe00804157981 */ /* 0x001ea8000c1e1900 */
[----:B------:R-:W2:Y:S04]  /*0520*/  LDG.E R20, desc[UR8][R4.64+-0x1c] ;  /* 0xffffe40804147981 */ /* 0x000ea8000c1e1900 */
[----:B------:R-:W3:Y:S04]  /*0530*/  LDG.E R23, desc[UR8][R4.64+-0x18] ;  /* 0xffffe80804177981 */ /* 0x000ee8000c1e1900 */
[----:B------:R-:W3:Y:S04]  /*0540*/  LDG.E R25, desc[UR8][R4.64+-0x14] ;  /* 0xffffec0804197981 */ /* 0x000ee8000c1e1900 */
[----:B------:R-:W4:Y:S04]  /*0550*/  LDG.E R18, desc[UR8][R4.64+-0x10] ;  /* 0xfffff00804127981 */ /* 0x000f28000c1e1900 */
[----:B------:R-:W4:Y:S04]  /*0560*/  LDG.E R19, desc[UR8][R4.64+-0xc] ;  /* 0xfffff40804137981 */ /* 0x000f28000c1e1900 */
[----:B------:R-:W5:Y:S04]  /*0570*/  LDG.E R16, desc[UR8][R4.64+-0x8] ;  /* 0xfffff80804107981 */ /* 0x000f68000c1e1900 */
[----:B------:R-:W5:Y:S04]  /*0580*/  LDG.E R17, desc[UR8][R4.64+-0x4] ;  /* 0xfffffc0804117981 */ /* 0x000f68000c1e1900 */
[----:B------:R-:W5:Y:S04]  /*0590*/  LDG.E R26, desc[UR8][R4.64+0x10] ;  /* 0x00001008041a7981 */ /* 0x000f68000c1e1900 */
[----:B------:R-:W5:Y:S01]  /*05a0*/  LDG.E R27, desc[UR8][R4.64+0x1c] ;  /* 0x00001c08041b7981 */ /* 0x000f62000c1e1900 */
[----:B--2---:R-:W-:-:S03]  /*05b0*/  FMNMX3 R20, R14, R21, R20, !PT ;  /* 0x000000150e147276 */ /* 0x004fc60007800014 */
[----:B------:R-:W2:Y:S04]  /*05c0*/  LDG.E R14, desc[UR8][R4.64] ;  /* 0x00000008040e7981 */ /* 0x000ea8000c1e1900 */
[----:B------:R-:W2:Y:S01]  /*05d0*/  LDG.E R21, desc[UR8][R4.64+0x4] ;  /* 0x0000040804157981 */ /* 0x000ea2000c1e1900 */
[----:B---3--:R-:W-:-:S03]  /*05e0*/  FMNMX3 R25, R20, R23, R25, !PT ;  /* 0x0000001714197276 */ /* 0x008fc60007800019 */
[----:B------:R-:W3:Y:S04]  /*05f0*/  LDG.E R23, desc[UR8][R4.64+0x8] ;  /* 0x0000080804177981 */ /* 0x000ee8000c1e1900 */
[----:B------:R-:W3:Y:S01]  /*0600*/  LDG.E R20, desc[UR8][R4.64+0xc] ;  /* 0x00000c0804147981 */ /* 0x000ee2000c1e1900 */
[----:B----4-:R-:W-:-:S03]  /*0610*/  FMNMX3 R25, R25, R18, R19, !PT ;  /* 0x0000001219197276 */ /* 0x010fc60007800013 */
[----:B------:R-:W4:Y:S04]  /*0620*/  LDG.E R19, desc[UR8][R4.64+0x14] ;  /* 0x0000140804137981 */ /* 0x000f28000c1e1900 */
[----:B------:R-:W4:Y:S01]  /*0630*/  LDG.E R18, desc[UR8][R4.64+0x18] ;  /* 0x0000180804127981 */ /* 0x000f22000c1e1900 */
[----:B------:R-:W-:Y:S01]  /*0640*/  VIADD R0, R0, 0x10 ;  /* 0x0000001000007836 */ /* 0x000fe20000000000 */
[----:B-----5:R-:W-:-:S04]  /*0650*/  FMNMX3 R16, R25, R16, R17, !PT ;  /* 0x0000001019107276 */ /* 0x020fc80007800011 */
[----:B------:R-:W-:Y:S02]  /*0660*/  ISETP.NE.AND P3, PT, R0, RZ, PT ;  /* 0x000000ff0000720c */ /* 0x000fe40003f65270 */
[----:B------:R-:W-:Y:S02]  /*0670*/  IADD3 R15, PT, PT, R15, 0x10, RZ ;  /* 0x000000100f0f7810 */ /* 0x000fe40007ffe0ff */
[----:B--2---:R-:W-:-:S04]  /*0680*/  FMNMX3 R14, R16, R14, R21, !PT ;  /* 0x0000000e100e7276 */ /* 0x004fc80007800015 */
[----:B---3--:R-:W-:-:S04]  /*0690*/  FMNMX3 R14, R14, R23, R20, !PT ;  /* 0x000000170e0e7276 */ /* 0x008fc80007800014 */
[----:B----4-:R-:W-:-:S04]  /*06a0*/  FMNMX3 R19, R14, R26, R19, !PT ;  /* 0x0000001a0e137276 */ /* 0x010fc80007800013 */
[----:B------:R-:W-:Y:S01]  /*06b0*/  FMNMX3 R14, R19, R18, R27, !PT ;  /* 0x00000012130e7276 */ /* 0x000fe2000780001b */
[----:B------:R-:W-:Y:S06]  /*06c0*/  @P3 BRA `(.L_x_9) ;  /* 0xfffffffc00843947 */ /* 0x000fec000383ffff */
[----:B------:R-:W-:-:S07]  /*06d0*/  IMAD.MOV.U32 R0, RZ, RZ, R9 ;  /* 0x000000ffff007224 */ /* 0x000fce00078e0009 */
.L_x_8:
[----:B------:R-:W-:-:S13]  /*06e0*/  ISETP.NE.AND P3, PT, R22, RZ, PT ;  /* 0x000000ff1600720c */ /* 0x000fda0003f65270 */
[----:B------:R-:W-:Y:S05]  /*06f0*/  @!P3 BRA `(.L_x_10) ;  /* 0x0000000000b0b947 */ /* 0x000fea0003800000 */
[----:B------:R-:W-:Y:S01]  /*0700*/  ISETP.NE.AND P3, PT, R24, RZ, PT ;  /* 0x000000ff1800720c */ /* 0x000fe20003f65270 */
[----:B------:R-:W-:-:S12]  /*0710*/  @!P2 BRA `(.L_x_11) ;  /* 0x000000000040a947 */ /* 0x000fd80003800000 */
[----:B------:R-:W1:Y:S01]  /*0720*/  LDC.64 R4, c[0x0][0x380] ;  /* 0x0000e000ff047b82 */ /* 0x000e620000000a00 */
[----:B------:R-:W-:-:S04]  /*0730*/  IMAD.IADD R15, R13, 0x1, R0 ;  /* 0x000000010d0f7824 */ /* 0x000fc800078e0200 */
[----:B-1----:R-:W-:-:S05]  /*0740*/  IMAD.WIDE R4, R15, 0x4, R4 ;  /* 0x000000040f047825 */ /* 0x002fca00078e0204 */
[----:B0-----:R-:W2:Y:S04]  /*0750*/  LDG.E R15, desc[UR8][R4.64] ;  /* 0x00000008040f7981 */ /* 0x001ea8000c1e1900 */
[----:B------:R-:W2:Y:S04]  /*0760*/  LDG.E R16, desc[UR8][R4.64+0x4] ;  /* 0x0000040804107981 */ /* 0x000ea8000c1e1900 */
[----:B------:R-:W3:Y:S04]  /*0770*/  LDG.E R18, desc[UR8][R4.64+0x8] ;  /* 0x0000080804127981 */ /* 0x000ee8000c1e1900 */
[----:B------:R-:W3:Y:S04]  /*0780*/  LDG.E R17, desc[UR8][R4.64+0xc] ;  /* 0x00000c0804117981 */ /* 0x000ee8000c1e1900 */
[----:B------:R-:W4:Y:S04]  /*0790*/  LDG.E R20, desc[UR8][R4.64+0x10] ;  /* 0x0000100804147981 */ /* 0x000f28000c1e1900 */
[----:B------:R-:W4:Y:S04]  /*07a0*/  LDG.E R19, desc[UR8][R4.64+0x14] ;  /* 0x0000140804137981 */ /* 0x000f28000c1e1900 */
[----:B------:R-:W5:Y:S04]  /*07b0*/  LDG.E R26, desc[UR8][R4.64+0x18] ;  /* 0x00001808041a7981 */ /* 0x000f68000c1e1900 */
[----:B------:R-:W5:Y:S01]  /*07c0*/  LDG.E R21, desc[UR8][R4.64+0x1c] ;  /* 0x00001c0804157981 */ /* 0x000f62000c1e1900 */
[----:B------:R-:W-:Y:S01]  /*07d0*/  VIADD R0, R0, 0x8 ;  /* 0x0000000800007836 */ /* 0x000fe20000000000 */
[----:B--2---:R-:W-:-:S04]  /*07e0*/  FMNMX3 R15, R14, R15, R16, !PT ;  /* 0x0000000f0e0f7276 */ /* 0x004fc80007800010 */
[----:B---3--:R-:W-:-:S04]  /*07f0*/  FMNMX3 R15, R15, R18, R17, !PT ;  /* 0x000000120f0f7276 */ /* 0x008fc80007800011 */
[----:B----4-:R-:W-:-:S04]  /*0800*/  FMNMX3 R15, R15, R20, R19, !PT ;  /* 0x000000140f0f7276 */ /* 0x010fc80007800013 */
[----:B-----5:R-:W-:-:S07]  /*0810*/  FMNMX3 R14, R15, R26, R21, !PT ;  /* 0x0000001a0f0e7276 */ /* 0x020fce0007800015 */
.L_x_11:
        /* <DEDUP_REMOVED lines=9> */
[----:B------:R-:W3:Y:S01]  /*08b0*/  LDG.E R18, desc[UR8][R4.64+0xc] ;  /* 0x00000c0804127981 */ /* 0x000ee2000c1e1900 */
[----:B------:R-:W-:Y:S01]  /*08c0*/  VIADD R0, R0, 0x4 ;  /* 0x0000000400007836 */ /* 0x000fe20000000000 */
[----:B--2---:R-:W-:-:S04]  /*08d0*/  FMNMX3 R14, R14, R15, R16, !PT ;  /* 0x0000000f0e0e7276 */ /* 0x004fc80007800010 */
[----:B---3--:R-:W-:-:S07]  /*08e0*/  FMNMX3 R14, R14, R17, R18, !PT ;  /* 0x000000110e0e7276 */ /* 0x008fce0007800012 */
.L_x_12:
[----:B------:R-:W-:Y:S05]  /*08f0*/  @!P3 BRA `(.L_x_10) ;  /* 0x000000000030b947 */ /* 0x000fea0003800000 */
[----:B------:R-:W1:Y:S01]  /*0900*/  LDC.64 R4, c[0x0][0x380] ;  /* 0x0000e000ff047b82 */ /* 0x000e620000000a00 */
[----:B------:R-:W-:-:S04]  /*0910*/  IMAD.IADD R13, R13, 0x1, R0 ;  /* 0x000000010d0d7824 */ /* 0x000fc800078e0200 */
[----:B-1----:R-:W-:-:S05]  /*0920*/  IMAD.WIDE R4, R13, 0x4, R4 ;  /* 0x000000040d047825 */ /* 0x002fca00078e0204 */
[----:B0-----:R-:W2:Y:S01]  /*0930*/  LDG.E R13, desc[UR8][R4.64] ;  /* 0x00000008040d7981 */ /* 0x001ea2000c1e1900 */
[----:B------:R-:W-:Y:S02]  /*0940*/  ISETP.NE.AND P3, PT, R11, 0x1, PT ;  /* 0x000000010b00780c */ /* 0x000fe40003f65270 */
[----:B--2---:R-:W-:-:S11]  /*0950*/  FMNMX R14, R14, R13, !PT ;  /* 0x0000000d0e0e7209 */ /* 0x004fd60007800000 */
[----:B------:R-:W-:Y:S05]  /*0960*/  @!P3 BRA `(.L_x_10) ;  /* 0x000000000014b947 */ /* 0x000fea0003800000 */
[----:B------:R-:W-:Y:S01]  /*0970*/  ISETP.NE.AND P3, PT, R11, 0x2, PT ;  /* 0x000000020b00780c */ /* 0x000fe20003f65270 */
[----:B------:R-:W2:-:S12]  /*0980*/  LDG.E R13, desc[UR8][R4.64+0x4] ;  /* 0x00000408040d7981 */ /* 0x000e98000c1e1900 */
[----:B------:R-:W3:Y:S01]  /*0990*/  @P3 LDG.E R15, desc[UR8][R4.64+0x8] ;  /* 0x00000808040f3981 */ /* 0x000ee2000c1e1900 */
[----:B--2---:R-:W-:-:S04]  /*09a0*/  FMNMX R14, R14, R13, !PT ;  /* 0x0000000d0e0e7209 */ /* 0x004fc80007800000 */
[----:B---3--:R-:W-:-:S07]  /*09b0*/  @P3 FMNMX R14, R14, R15, !PT ;  /* 0x0000000f0e0e3209 */ /* 0x008fce0007800000 */
.L_x_10:
[----:B------:R-:W-:Y:S05]  /*09c0*/  @P0 BRA `(.L_x_13) ;  /* 0xfffffff8009c0947 */ /* 0x000fea000383ffff */
.L_x_7:
[----:B------:R-:W1:Y:S01]  /*09d0*/  LDC R5, c[0x0][0x398] ;  /* 0x0000e600ff057b82 */ /* 0x000e620000000800 */
[----:B------:R-:W-:Y:S01]  /*09e0*/  IMAD.IADD R2, R2, 0x1, -R3 ;  /* 0x0000000102027824 */ /* 0x000fe200078e0a03 */
[----:B------:R-:W-:Y:S02]  /*09f0*/  IABS R13, R8 ;  /* 0x00000008000d7213 */ /* 0x000fe40000000000 */
[-C--:B-1----:R-:W-:Y:S02]  /*0a00*/  IABS R0, R5.reuse ;  /* 0x0000000500007213 */ /* 0x082fe40000000000 */
[----:B------:R-:W-:Y:S02]  /*0a10*/  LOP3.LUT R8, R8, R5, RZ, 0x3c, !PT ;  /* 0x0000000508087212 */ /* 0x000fe400078e3cff */
[----:B------:R-:W1:Y:S08]  /*0a20*/  I2F.RP R4, R0 ;  /* 0x0000000000047306 */ /* 0x000e700000209400 */
[----:B-1----:R-:W1:Y:S02]  /*0a30*/  MUFU.RCP R4, R4 ;  /* 0x0000000400047308 */ /* 0x002e640000001000 */
[----:B-1----:R-:W-:-:S06]  /*0a40*/  VIADD R10, R4, 0xffffffe ;  /* 0x0ffffffe040a7836 */ /* 0x002fcc0000000000 */
[----:B------:R1:W2:Y:S02]  /*0a50*/  F2I.FTZ.U32.TRUNC.NTZ R11, R10 ;  /* 0x0000000a000b7305 */ /* 0x0002a4000021f000 */
[----:B-1----:R-:W-:Y:S02]  /*0a60*/  IMAD.MOV.U32 R10, RZ, RZ, RZ ;  /* 0x000000ffff0a7224 */ /* 0x002fe400078e00ff */
[----:B--2---:R-:W-:-:S04]  /*0a70*/  IMAD.MOV R9, RZ, RZ, -R11 ;  /* 0x000000ffff097224 */ /* 0x004fc800078e0a0b */
[----:B------:R-:W-:Y:S01]  /*0a80*/  IMAD R3, R9, R0, RZ ;  /* 0x0000000009037224 */ /* 0x000fe200078e02ff */
[----:B------:R-:W-:Y:S02]  /*0a90*/  IABS R9, R2 ;  /* 0x0000000200097213 */ /* 0x000fe40000000000 */
[----:B------:R-:W-:Y:S01]  /*0aa0*/  LOP3.LUT R2, R2, R5, RZ, 0x3c, !PT ;  /* 0x0000000502027212 */ /* 0x000fe200078e3cff */
[----:B------:R-:W-:Y:S01]  /*0ab0*/  IMAD.HI.U32 R12, R11, R3, R10 ;  /* 0x000000030b0c7227 */ /* 0x000fe200078e000a */
[----:B------:R-:W-:Y:S02]  /*0ac0*/  IABS R11, R6 ;  /* 0x00000006000b7213 */ /* 0x000fe40000000000 */
[----:B------:R-:W-:Y:S02]  /*0ad0*/  ISETP.GE.AND P3, PT, R2, RZ, PT ;  /* 0x000000ff0200720c */ /* 0x000fe40003f66270 */
[----:B------:R-:W-:Y:S01]  /*0ae0*/  LOP3.LUT R6, R6, R5, RZ, 0x3c, !PT ;  /* 0x0000000506067212 */ /* 0x000fe200078e3cff */
[----:B------:R-:W-:-:S04]  /*0af0*/  IMAD.HI.U32 R3, R12, R9, RZ ;  /* 0x000000090c037227 */ /* 0x000fc800078e00ff */
[----:B------:R-:W-:Y:S01]  /*0b00*/  IMAD.HI.U32 R10, R12, R11, RZ ;  /* 0x0000000b0c0a7227 */ /* 0x000fe200078e00ff */
[----:B------:R-:W-:-:S03]  /*0b10*/  IADD3 R4, PT, PT, -R3, RZ, RZ ;  /* 0x000000ff03047210 */ /* 0x000fc60007ffe1ff */
[----:B------:R-:W-:-:S04]  /*0b20*/  IMAD.HI.U32 R12, R12, R13, RZ ;  /* 0x0000000d0c0c7227 */ /* 0x000fc800078e00ff */
[----:B------:R-:W-:Y:S02]  /*0b30*/  IMAD R9, R0, R4, R9 ;  /* 0x0000000400097224 */ /* 0x000fe400078e0209 */
[----:B------:R-:W-:-:S03]  /*0b40*/  IMAD.MOV R4, RZ, RZ, -R10 ;  /* 0x000000ffff047224 */ /* 0x000fc600078e0a0a */
[C---:B------:R-:W-:Y:S01]  /*0b50*/  ISETP.GT.U32.AND P4, PT, R0.reuse, R9, PT ;  /* 0x000000090000720c */ /* 0x040fe20003f84070 */
[----:B------:R-:W-:Y:S02]  /*0b60*/  IMAD R11, R0, R4, R11 ;  /* 0x00000004000b7224 */ /* 0x000fe400078e020b */
[----:B------:R-:W-:-:S03]  /*0b70*/  IMAD.MOV R4, RZ, RZ, -R12 ;  /* 0x000000ffff047224 */ /* 0x000fc600078e0a0c */
[C---:B------:R-:W-:Y:S01]  /*0b80*/  ISETP.GT.U32.AND P1, PT, R0.reuse, R11, PT ;  /* 0x0000000b0000720c */ /* 0x040fe20003f24070 */
[----:B------:R-:W-:-:S05]  /*0b90*/  IMAD R13, R0, R4, R13 ;  /* 0x00000004000d7224 */ /* 0x000fca00078e020d */
[----:B------:R-:W-:Y:S01]  /*0ba0*/  ISETP.GT.U32.AND P0, PT, R0, R13, PT ;  /* 0x0000000d0000720c */ /* 0x000fe20003f04070 */
[--C-:B------:R-:W-:Y:S02]  /*0bb0*/  @!P4 IMAD.IADD R9, R9, 0x1, -R0.reuse ;  /* 0x000000010909c824 */ /* 0x100fe400078e0a00 */
[----:B------:R-:W-:Y:S01]  /*0bc0*/  @!P4 VIADD R3, R3, 0x1 ;  /* 0x000000010303c836 */ /* 0x000fe20000000000 */
[----:B------:R-:W-:Y:S02]  /*0bd0*/  ISETP.GE.AND P4, PT, R6, RZ, PT ;  /* 0x000000ff0600720c */ /* 0x000fe40003f86270 */
[----:B------:R-:W-:Y:S01]  /*0be0*/  ISETP.GE.U32.AND P5, PT, R9, R0, PT ;  /* 0x000000000900720c */ /* 0x000fe20003fa6070 */
[----:B------:R-:W-:Y:S01]  /*0bf0*/  @!P1 IMAD.IADD R11, R11, 0x1, -R0 ;  /* 0x000000010b0b9824 */ /* 0x000fe200078e0a00 */
[----:B------:R-:W-:Y:S01]  /*0c00*/  LOP3.LUT R9, RZ, R5, RZ, 0x33, !PT ;  /* 0x00000005ff097212 */ /* 0x000fe200078e33ff */
[----:B------:R-:W-:Y:S01]  /*0c10*/  @!P1 VIADD R10, R10, 0x1 ;  /* 0x000000010a0a9836 */ /* 0x000fe20000000000 */
[----:B------:R-:W-:-:S02]  /*0c20*/  ISETP.NE.AND P1, PT, R5, RZ, PT ;  /* 0x000000ff0500720c */ /* 0x000fc40003f25270 */
[----:B------:R-:W-:Y:S01]  /*0c30*/  ISETP.GE.U32.AND P2, PT, R11, R0, PT ;  /* 0x000000000b00720c */ /* 0x000fe20003f46070 */
[----:B------:R-:W-:Y:S02]  /*0c40*/  @!P0 IMAD.IADD R13, R13, 0x1, -R0 ;  /* 0x000000010d0d8824 */ /* 0x000fe400078e0a00 */
[----:B------:R-:W-:-:S04]  /*0c50*/  @!P0 VIADD R12, R12, 0x1 ;  /* 0x000000010c0c8836 */ /* 0x000fc80000000000 */
[----:B------:R-:W-:Y:S01]  /*0c60*/  @P5 VIADD R3, R3, 0x1 ;  /* 0x0000000103035836 */ /* 0x000fe20000000000 */
[----:B------:R-:W-:-:S04]  /*0c70*/  ISETP.GE.U32.AND P5, PT, R13, R0, PT ;  /* 0x000000000d00720c */ /* 0x000fc80003fa6070 */
[----:B------:R-:W-:Y:S01]  /*0c80*/  @!P3 IADD3 R3, PT, PT, -R3, RZ, RZ ;  /* 0x000000ff0303b210 */ /* 0x000fe20007ffe1ff */
[----:B------:R-:W-:Y:S01]  /*0c90*/  @P2 VIADD R10, R10, 0x1 ;  /* 0x000000010a0a2836 */ /* 0x000fe20000000000 */
[----:B------:R-:W-:Y:S02]  /*0ca0*/  ISETP.GE.AND P2, PT, R8, RZ, PT ;  /* 0x000000ff0800720c */ /* 0x000fe40003f46270 */
[----:B------:R-:W-:Y:S01]  /*0cb0*/  SEL R5, R9, R3, !P1 ;  /* 0x0000000309057207 */ /* 0x000fe20004800000 */
[----:B------:R-:W-:Y:S01]  /*0cc0*/  IMAD.MOV.U32 R0, RZ, RZ, R10 ;  /* 0x000000ffff007224 */ /* 0x000fe200078e000a */
[----:B------:R-:W1:Y:S03]  /*0cd0*/  LDC.64 R2, c[0x0][0x388] ;  /* 0x0000e200ff027b82 */ /* 0x000e660000000a00 */
[----:B------:R-:W-:Y:S02]  /*0ce0*/  @!P4 IMAD.MOV R0, RZ, RZ, -R0 ;  /* 0x000000ffff00c224 */ /* 0x000fe400078e0a00 */
[----:B------:R-:W-:-:S02]  /*0cf0*/  @P5 VIADD R12, R12, 0x1 ;  /* 0x000000010c0c5836 */ /* 0x000fc40000000000 */
[----:B------:R-:W-:Y:S01]  /*0d00*/  IMAD R7, R5, R7, R7 ;  /* 0x0000000705077224 */ /* 0x000fe200078e0207 */
[----:B------:R-:W-:Y:S01]  /*0d10*/  SEL R0, R9, R0, !P1 ;  /* 0x0000000009007207 */ /* 0x000fe20004800000 */
[----:B------:R-:W-:-:S04]  /*0d20*/  IMAD.MOV.U32 R4, RZ, RZ, R12 ;  /* 0x000000ffff047224 */ /* 0x000fc800078e000c */
[----:B------:R-:W-:Y:S02]  /*0d30*/  @!P2 IMAD.MOV R4, RZ, RZ, -R4 ;  /* 0x000000ffff04a224 */ /* 0x000fe400078e0a04 */
[----:B------:R-:W-:-:S03]  /*0d40*/  IMAD.IADD R0, R7, 0x1, R0 ;  /* 0x0000000107007824 */ /* 0x000fc600078e0200 */
[----:B------:R-:W-:Y:S01]  /*0d50*/  SEL R4, R9, R4, !P1 ;  /* 0x0000000409047207 */ /* 0x000fe20004800000 */
[----:B------:R-:W-:-:S04]  /*0d60*/  IMAD R5, R5, R0, R0 ;  /* 0x0000000005057224 */ /* 0x000fc800078e0200 */
[----:B------:R-:W-:-:S04]  /*0d70*/  IMAD.IADD R5, R5, 0x1, R4 ;  /* 0x0000000105057824 */ /* 0x000fc800078e0204 */
[----:B-1----:R-:W-:-:S05]  /*0d80*/  IMAD.WIDE R2, R5, 0x4, R2 ;  /* 0x0000000405027825 */ /* 0x002fca00078e0202 */
[----:B0-----:R-:W-:Y:S01]  /*0d90*/  STG.E desc[UR8][R2.64], R14 ;  /* 0x0000000e02007986 */ /* 0x001fe2000c101908 */
[----:B------:R-:W-:Y:S05]  /*0da0*/  EXIT ;  /* 0x000000000000794d */ /* 0x000fea0003800000 */
.L_x_14:
        /* <DEDUP_REMOVED lines=13> */
.L_x_32:


//--------------------- .text._Z14conv_kernel_p2PfS_iiiS_ --------------------------
	.section	.text._Z14conv_kernel_p2PfS_iiiS_,"ax",@progbits
	.align	128
        .global         _Z14conv_kernel_p2PfS_iiiS_
        .type           _Z14conv_kernel_p2PfS_iiiS_,@function
        .size           _Z14conv_kernel_p2PfS_iiiS_,(.L_x_33 - _Z14conv_kernel_p2PfS_iiiS_)
        .other          _Z14conv_kernel_p2PfS_iiiS_,@"STO_CUDA_ENTRY STV_DEFAULT"
_Z14conv_kernel_p2PfS_iiiS_:
.text._Z14conv_kernel_p2PfS_iiiS_:
[----:B------:R-:W-:Y:S01]  /*0000*/  LDC R1, c[0x0][0x37c] ;  /* 0x0000df00ff017b82 */ /* 0x000fe20000000800 */
[----:B------:R-:W0:Y:S01]  /*0010*/  S2R R5, SR_TID.X ;  /* 0x0000000000057919 */ /* 0x000e220000002100 */
[----:B------:R-:W0:Y:S01]  /*0020*/  LDCU UR11, c[0x0][0x398] ;  /* 0x00007300ff0b77ac */ /* 0x000e220008000800 */
[----:B------:R-:W1:Y:S01]  /*0030*/  S2R R4, SR_CTAID.X ;  /* 0x0000000000047919 */ /* 0x000e620000002500 */
[----:B------:R-:W1:Y:S01]  /*0040*/  LDCU UR14, c[0x0][0x390] ;  /* 0x00007200ff0e77ac */ /* 0x000e620008000800 */
[----:B------:R-:W2:Y:S01]  /*0050*/  S2R R6, SR_TID.Y ;  /* 0x0000000000067919 */ /* 0x000ea20000002200 */
[----:B0-----:R-:W-:-:S04]  /*0060*/  ISETP.GE.AND P0, PT, R5, UR11, PT ;  /* 0x0000000b05007c0c */ /* 0x001fc8000bf06270 */
[----:B-1----:R-:W-:-:S04]  /*0070*/  ISETP.GE.OR P0, PT, R4, UR14, P0 ;  /* 0x0000000e04007c0c */ /* 0x002fc80008706670 */
[----:B--2---:R-:W-:-:S13]  /*0080*/  ISETP.GE.OR P0, PT, R6, UR11, P0 ;  /* 0x0000000b06007c0c */ /* 0x004fda0008706670 */
[----:B------:R-:W-:Y:S05]  /*0090*/  @P0 EXIT ;  /* 0x000000000000094d */ /* 0x000fea0003800000 */
[----:B------:R-:W0:Y:S01]  /*00a0*/  LDCU UR7, c[0x0][0x394] ;  /* 0x00007280ff0777ac */ /* 0x000e220008000800 */
[----:B------:R-:W-:Y:S01]  /*00b0*/  HFMA2 R0, -RZ, RZ, 0, 0 ;  /* 0x00000000ff007431 */ /* 0x000fe200000001ff */
[----:B------:R-:W1:Y:S01]  /*00c0*/  LDCU.64 UR12, c[0x0][0x358] ;  /* 0x00006b00ff0c77ac */ /* 0x000e620008000a00 */
[----:B0-----:R-:W-:-:S09]  /*00d0*/  UISETP.GE.AND UP0, UPT, UR7, 0x1, UPT ;  /* 0x000000010700788c */ /* 0x001fd2000bf06270 */
[----:B-1----:R-:W-:Y:S05]  /*00e0*/  BRA.U !UP0, `(.L_x_15) ;  /* 0x0000000508b07547 */ /* 0x002fea000b800000 */
[----:B------:R-:W-:Y:S01]  /*00f0*/  UISETP.GE.U32.AND UP1, UPT, UR7, 0x10, UPT ;  /* 0x000000100700788c */ /* 0x000fe2000bf26070 */
[----:B------:R-:W-:Y:S01]  /*0100*/  IMAD R3, R5, UR11, R6 ;  /* 0x0000000b05037c24 */ /* 0x000fe2000f8e0206 */
[----:B------:R-:W-:Y:S01]  /*0110*/  ULOP3.LUT UR10, UR7, 0xf, URZ, 0xc0, !UPT ;  /* 0x0000000f070a7892 */ /* 0x000fe2000f8ec0ff */
[----:B------:R-:W-:Y:S01]  /*0120*/  MOV R0, RZ ;  /* 0x000000ff00007202 */ /* 0x000fe20000000f00 */
[----:B------:R-:W-:Y:S01]  /*0130*/  UMOV UR4, URZ ;  /* 0x000000ff00047c82 */ /* 0x000fe20008000000 */
[----:B------:R-:W-:Y:S01]  /*0140*/  IMAD R3, R3, UR14, R4 ;  /* 0x0000000e03037c24 */ /* 0x000fe2000f8e0204 */
[----:B------:R-:W-:-:S03]  /*0150*/  UISETP.NE.AND UP0, UPT, UR10, URZ, UPT ;  /* 0x000000ff0a00728c */ /* 0x000fc6000bf05270 */
[----:B------:R-:W-:Y:S01]  /*0160*/  IMAD R7, R3, UR7, RZ ;  /* 0x0000000703077c24 */ /* 0x000fe2000f8e02ff */
[----:B------:R-:W-:Y:S07]  /*0170*/  BRA.U !UP1, `(.L_x_16) ;  /* 0x0000000109b87547 */ /* 0x000fee000b800000 */
[----:B------:R-:W0:Y:S01]  /*0180*/  LDCU.64 UR8, c[0x0][0x380] ;  /* 0x00007000ff0877ac */ /* 0x000e220008000a00 */
[----:B------:R-:W-:Y:S02]  /*0190*/  MOV R0, RZ ;  /* 0x000000ff00007202 */ /* 0x000fe40000000f00 */
[----:B------:R-:W-:Y:S01]  /*01a0*/  MOV R8, R7 ;  /* 0x0000000700087202 */ /* 0x000fe20000000f00 */
[----:B------:R-:W-:Y:S02]  /*01b0*/  ULOP3.LUT UR4, UR7, 0x7ffffff0, URZ, 0xc0, !UPT ;  /* 0x7ffffff007047892 */ /* 0x000fe4000f8ec0ff */
[----:B0-----:R-:W-:Y:S02]  /*01c0*/  UIADD3 UR5, UP1, UPT, UR8, 0x20, URZ ;  /* 0x0000002008057890 */ /* 0x001fe4000ff3e0ff */
[----:B------:R-:W-:Y:S02]  /*01d0*/  UIADD3 UR8, UPT, UPT, -UR4, URZ, URZ ;  /* 0x000000ff04087290 */ /* 0x000fe4000fffe1ff */
[----:B------:R-:W-:-:S12]  /*01e0*/  UIADD3.X UR6, UPT, UPT, URZ, UR9, URZ, UP1, !UPT ;  /* 0x00000009ff067290 */ /* 0x000fd80008ffe4ff */
.L_x_17:
[----:B------:R-:W-:Y:S02]  /*01f0*/  MOV R2, UR5 ;  /* 0x0000000500027c02 */ /* 0x000fe40008000f00 */
[----:B------:R-:W-:-:S03]  /*0200*/  MOV R3, UR6 ;  /* 0x0000000600037c02 */ /* 0x000fc60008000f00 */
[----:B------:R-:W-:-:S05]  /*0210*/  IMAD.WIDE R2, R8, 0x4, R2 ;  /* 0x0000000408027825 */ /* 0x000fca00078e0202 */
        /* <DEDUP_REMOVED lines=15> */
[----:B------:R-:W5:Y:S01]  /*0310*/  LDG.E R18, desc[UR12][R2.64+0x1c] ;  /* 0x00001c0c02127981 */ /* 0x000f62000c1e1900 */
[----:B------:R-:W-:Y:S01]  /*0320*/  UIADD3 UR8, UPT, UPT, UR8, 0x10, URZ ;  /* 0x0000001008087890 */ /* 0x000fe2000fffe0ff */
[----:B------:R-:W-:-:S03]  /*0330*/  IADD3 R8, PT, PT, R8, 0x10, RZ ;  /* 0x0000001008087810 */ /* 0x000fc60007ffe0ff */
[----:B------:R-:W-:Y:S01]  /*0340*/  UISETP.NE.AND UP1, UPT, UR8, URZ, UPT ;  /* 0x000000ff0800728c */ /* 0x000fe2000bf25270 */
[----:B--2---:R-:W-:-:S04]  /*0350*/  FADD R19, R19, R0 ;  /* 0x0000000013137221 */ /* 0x004fc80000000000 */
[----:B---3--:R-:W-:-:S04]  /*0360*/  FADD R19, R19, R20 ;  /* 0x0000001413137221 */ /* 0x008fc80000000000 */
[----:B----4-:R-:W-:-:S04]  /*0370*/  FADD R19, R19, R22 ;  /* 0x0000001613137221 */ /* 0x010fc80000000000 */
[----:B-----5:R-:W-:-:S04]  /*0380*/  FADD R19, R19, R24 ;  /* 0x0000001813137221 */ /* 0x020fc80000000000 */
[----:B------:R-:W-:-:S04]  /*0390*/  FADD R19, R19, R26 ;  /* 0x0000001a13137221 */ /* 0x000fc80000000000 */
        /* <DEDUP_REMOVED lines=10> */
[----:B------:R-:W-:Y:S01]  /*0440*/  FADD R0, R9, R18 ;  /* 0x0000001209007221 */ /* 0x000fe20000000000 */
[----:B------:R-:W-:Y:S06]  /*0450*/  BRA.U UP1, `(.L_x_17) ;  /* 0xfffffffd01647547 */ /* 0x000fec000b83ffff */
.L_x_16:
[----:B------:R-:W-:Y:S05]  /*0460*/  BRA.U !UP0, `(.L_x_15) ;  /* 0x0000000108d07547 */ /* 0x000fea000b800000 */
[----:B------:R-:W-:Y:S02]  /*0470*/  UISETP.GE.U32.AND UP0, UPT, UR10, 0x8, UPT ;  /* 0x000000080a00788c */ /* 0x000fe4000bf06070 */
[----:B------:R-:W-:-:S04]  /*0480*/  ULOP3.LUT UR6, UR7, 0x7, URZ, 0xc0, !UPT ;  /* 0x0000000707067892 */ /* 0x000fc8000f8ec0ff */
[----:B------:R-:W-:-:S03]  /*0490*/  UISETP.NE.AND UP1, UPT, UR6, URZ, UPT ;  /* 0x000000ff0600728c */ /* 0x000fc6000bf25270 */
[----:B------:R-:W-:Y:S08]  /*04a0*/  BRA.U !UP0, `(.L_x_18) ;  /* 0x0000000108507547 */ /* 0x000ff0000b800000 */
[----:B------:R-:W0:Y:S01]  /*04b0*/  LDC.64 R2, c[0x0][0x380] ;  /* 0x0000e000ff027b82 */ /* 0x000e220000000a00 */
[----:B------:R-:W-:-:S05]  /*04c0*/  IADD3 R9, PT, PT, R7, UR4, RZ ;  /* 0x0000000407097c10 */ /* 0x000fca000fffe0ff */
[----:B0-----:R-:W-:-:S05]  /*04d0*/  IMAD.WIDE R2, R9, 0x4, R2 ;  /* 0x0000000409027825 */ /* 0x001fca00078e0202 */
        /* <DEDUP_REMOVED lines=8> */
[----:B------:R-:W-:Y:S01]  /*0560*/  UIADD3 UR4, UPT, UPT, UR4, 0x8, URZ ;  /* 0x0000000804047890 */ /* 0x000fe2000fffe0ff */
[----:B--2---:R-:W-:-:S04]  /*0570*/  FADD R9, R0, R9 ;  /* 0x0000000900097221 */ /* 0x004fc80000000000 */
[----:B---3--:R-:W-:-:S04]  /*0580*/  FADD R8, R9, R8 ;  /* 0x0000000809087221 */ /* 0x008fc80000000000 */
[----:B----4-:R-:W-:-:S04]  /*0590*/  FADD R8, R8, R11 ;  /* 0x0000000b08087221 */ /* 0x010fc80000000000 */
[----:B-----5:R-:W-:-:S04]  /*05a0*/  FADD R8, R8, R13 ;  /* 0x0000000d08087221 */ /* 0x020fc80000000000 */
[----:B------:R-:W-:-:S04]  /*05b0*/  FADD R8, R8, R15 ;  /* 0x0000000f08087221 */ /* 0x000fc80000000000 */
[----:B------:R-:W-:-:S04]  /*05c0*/  FADD R8, R8, R17 ;  /* 0x0000001108087221 */ /* 0x000fc80000000000 */
[----:B------:R-:W-:-:S04]  /*05d0*/  FADD R8, R8, R19 ;  /* 0x0000001308087221 */ /* 0x000fc80000000000 */
[----:B------:R-:W-:-:S07]  /*05e0*/  FADD R0, R8, R21 ;  /* 0x0000001508007221 */ /* 0x000fce0000000000 */
.L_x_18:
        /* <DEDUP_REMOVED lines=11> */
[----:B------:R-:W5:Y:S01]  /*06a0*/  LDG.E R13, desc[UR12][R2.64+0xc] ;  /* 0x00000c0c020d7981 */ /* 0x000f62000c1e1900 */
[----:B------:R-:W-:Y:S01]  /*06b0*/  UIADD3 UR4, UPT, UPT, UR4, 0x4, URZ ;  /* 0x0000000404047890 */ /* 0x000fe2000fffe0ff */
[----:B--2---:R-:W-:-:S04]  /*06c0*/  FADD R9, R0, R9 ;  /* 0x0000000900097221 */ /* 0x004fc80000000000 */
[----:B---3--:R-:W-:-:S04]  /*06d0*/  FADD R8, R9, R8 ;  /* 0x0000000809087221 */ /* 0x008fc80000000000 */
[----:B----4-:R-:W-:-:S04]  /*06e0*/  FADD R8, R8, R11 ;  /* 0x0000000b08087221 */ /* 0x010fc80000000000 */
[----:B-----5:R-:W-:-:S07]  /*06f0*/  FADD R0, R8, R13 ;  /* 0x0000000d08007221 */ /* 0x020fce0000000000 */
.L_x_19:
[----:B------:R-:W-:Y:S05]  /*0700*/  BRA.U !UP1, `(.L_x_15) ;  /* 0x0000000109287547 */ /* 0x000fea000b800000 */
[----:B------:R-:W0:Y:S01]  /*0710*/  LDC.64 R8, c[0x0][0x380] ;  /* 0x0000e000ff087b82 */ /* 0x000e220000000a00 */
[----:B------:R-:W-:Y:S01]  /*0720*/  IADD3 R7, PT, PT, R7, UR4, RZ ;  /* 0x0000000407077c10 */ /* 0x000fe2000fffe0ff */
[----:B------:R-:W-:-:S12]  /*0730*/  UIADD3 UR5, UPT, UPT, -UR5, URZ, URZ ;  /* 0x000000ff05057290 */ /* 0x000fd8000fffe1ff */
.L_x_20:
[----:B0-----:R-:W-:-:S06]  /*0740*/  IMAD.WIDE R2, R7, 0x4, R8 ;  /* 0x0000000407027825 */ /* 0x001fcc00078e0208 */
[----:B------:R-:W2:Y:S01]  /*0750*/  LDG.E R3, desc[UR12][R2.64] ;  /* 0x0000000c02037981 */ /* 0x000ea2000c1e1900 */
[----:B------:R-:W-:Y:S01]  /*0760*/  UIADD3 UR5, UPT, UPT, UR5, 0x1, URZ ;  /* 0x0000000105057890 */ /* 0x000fe2000fffe0ff */
[----:B------:R-:W-:-:S03]  /*0770*/  IADD3 R7, PT, PT, R7, 0x1, RZ ;  /* 0x0000000107077810 */ /* 0x000fc60007ffe0ff */
[----:B------:R-:W-:Y:S01]  /*0780*/  UISETP.NE.AND UP0, UPT, UR5, URZ, UPT ;  /* 0x000000ff0500728c */ /* 0x000fe2000bf05270 */
[----:B--2---:R-:W-:-:S08]  /*0790*/  FADD R0, R3, R0 ;  /* 0x0000000003007221 */ /* 0x004fd00000000000 */
[----:B------:R-:W-:Y:S05]  /*07a0*/  BRA.U UP0, `(.L_x_20) ;  /* 0xfffffffd00e47547 */ /* 0x000fea000b83ffff */
.L_x_15:
[----:B------:R-:W0:Y:S08]  /*07b0*/  LDC.64 R2, c[0x0][0x3a0] ;  /* 0x0000e800ff027b82 */ /* 0x000e300000000a00 */
[----:B------:R-:W1:Y:S01]  /*07c0*/  LDC.64 R8, c[0x0][0x388] ;  /* 0x0000e200ff087b82 */ /* 0x000e620000000a00 */
[----:B0-----:R-:W-:-:S06]  /*07d0*/  IMAD.WIDE.U32 R2, R4, 0x4, R2 ;  /* 0x0000000404027825 */ /* 0x001fcc00078e0002 */
[----:B------:R-:W2:Y:S01]  /*07e0*/  LDG.E R3, desc[UR12][R2.64] ;  /* 0x0000000c02037981 */ /* 0x000ea2000c1e1900 */
[----:B------:R-:W-:-:S04]  /*07f0*/  IMAD R5, R4, UR11, R5 ;  /* 0x0000000b04057c24 */ /* 0x000fc8000f8e0205 */
[----:B------:R-:W-:-:S04]  /*0800*/  IMAD R5, R5, UR11, R6 ;  /* 0x0000000b05057c24 */ /* 0x000fc8000f8e0206 */
[----:B-1----:R-:W-:-:S04]  /*0810*/  IMAD.WIDE R4, R5, 0x4, R8 ;  /* 0x0000000405047825 */ /* 0x002fc800078e0208 */
[----:B--2---:R-:W-:-:S05]  /*0820*/  FADD R7, R3, R0 ;  /* 0x0000000003077221 */ /* 0x004fca0000000000 */
[----:B------:R-:W-:Y:S01]  /*0830*/  STG.E desc[UR12][R4.64], R7 ;  /* 0x0000000704007986 */ /* 0x000fe2000c10190c */
[----:B------:R-:W-:Y:S05]  /*0840*/  EXIT ;  /* 0x000000000000794d */ /* 0x000fea0003800000 */
.L_x_21:
        /* <DEDUP_REMOVED lines=11> */
.L_x_33:


//--------------------- .text._Z14conv_kernel_p1PfS_iS_iiiS_i --------------------------
	.section	.text._Z14conv_kernel_p1PfS_iS_iiiS_i,"ax",@progbits
	.align	128
        .global         _Z14conv_kernel_p1PfS_iS_iiiS_i
        .type           _Z14conv_kernel_p1PfS_iS_iiiS_i,@function
        .size           _Z14conv_kernel_p1PfS_iS_iiiS_i,(.L_x_34 - _Z14conv_kernel_p1PfS_iS_iiiS_i)
        .other          _Z14conv_kernel_p1PfS_iS_iiiS_i,@"STO_CUDA_ENTRY STV_DEFAULT"
_Z14conv_kernel_p1PfS_iS_iiiS_i:
.text._Z14conv_kernel_p1PfS_iS_iiiS_i:
[----:B------:R-:W-:Y:S01]  /*0000*/  LDC R1, c[0x0][0x37c] ;  /* 0x0000df00ff017b82 */ /* 0x000fe20000000800 */
[----:B------:R-:W0:Y:S07]  /*0010*/  S2R R4, SR_CTAID.X ;  /* 0x0000000000047919 */ /* 0x000e2e0000002500 */
[----:B------:R-:W0:Y:S01]  /*0020*/  LDC R3, c[0x0][0x3a8] ;  /* 0x0000ea00ff037b82 */ /* 0x000e220000000800 */
[----:B------:R-:W1:Y:S01]  /*0030*/  LDCU UR5, c[0x0][0x390] ;  /* 0x00007200ff0577ac */ /* 0x000e620008000800 */
[----:B------:R-:W2:Y:S01]  /*0040*/  S2R R5, SR_TID.X ;  /* 0x0000000000057919 */ /* 0x000ea20000002100 */
[----:B------:R-:W2:Y:S05]  /*0050*/  S2R R0, SR_TID.Y ;  /* 0x0000000000007919 */ /* 0x000eaa0000002200 */
[----:B------:R-:W3:Y:S08]  /*0060*/  S2UR UR4, SR_CTAID.Y ;  /* 0x00000000000479c3 */ /* 0x000ef00000002600 */
[----:B------:R-:W3:Y:S01]  /*0070*/  LDC.64 R6, c[0x0][0x3a0] ;  /* 0x0000e800ff067b82 */ /* 0x000ee20000000a00 */
[----:B0-----:R-:W-:-:S02]  /*0080*/  ISETP.GE.AND P0, PT, R4, R3, PT ;  /* 0x000000030400720c */ /* 0x001fc40003f06270 */
[----:B-1----:R-:W-:Y:S02]  /*0090*/  MOV R3, UR5 ;  /* 0x0000000500037c02 */ /* 0x002fe40008000f00 */
[----:B--2---:R-:W-:Y:S02]  /*00a0*/  VIMNMX R9, PT, PT, R5, R0, !PT ;  /* 0x0000000005097248 */ /* 0x004fe40007fe0100 */
[----:B---3--:R-:W-:Y:S01]  /*00b0*/  ISETP.LE.OR P0, PT, R7, UR4, P0 ;  /* 0x0000000407007c0c */ /* 0x008fe20008703670 */
[----:B------:R-:W-:Y:S01]  /*00c0*/  IMAD R7, R4, R7, UR4 ;  /* 0x0000000404077e24 */ /* 0x000fe2000f8e0207 */
[----:B------:R-:W-:-:S04]  /*00d0*/  IADD3 R2, PT, PT, R3, -R6, RZ ;  /* 0x8000000603027210 */ /* 0x000fc80007ffe0ff */
[----:B------:R-:W-:-:S13]  /*00e0*/  ISETP.GT.OR P0, PT, R9, R2, P0 ;  /* 0x000000020900720c */ /* 0x000fda0000704670 */
[----:B------:R-:W-:Y:S05]  /*00f0*/  @P0 EXIT ;  /* 0x000000000000094d */ /* 0x000fea0003800000 */
[----:B------:R-:W-:Y:S01]  /*0100*/  ISETP.GE.AND P0, PT, R6, 0x1, PT ;  /* 0x000000010600780c */ /* 0x000fe20003f06270 */
[----:B------:R-:W0:Y:S01]  /*0110*/  LDCU.64 UR6, c[0x0][0x358] ;  /* 0x00006b00ff0677ac */ /* 0x000e220008000a00 */
[----:B------:R-:W-:-:S11]  /*0120*/  HFMA2 R19, -RZ, RZ, 0, 0 ;  /* 0x00000000ff137431 */ /* 0x000fd600000001ff */
[----:B------:R-:W-:Y:S05]  /*0130*/  @!P0 BRA `(.L_x_22) ;  /* 0x0000000800848947 */ /* 0x000fea0003800000 */
[C---:B------:R-:W-:Y:S01]  /*0140*/  LOP3.LUT R9, R6.reuse, 0x7ffffff0, RZ, 0xc0, !PT ;  /* 0x7ffffff006097812 */ /* 0x040fe200078ec0ff */
[----:B------:R-:W-:Y:S01]  /*0150*/  IMAD R11, R3, UR4, R5 ;  /* 0x00000004030b7c24 */ /* 0x000fe2000f8e0205 */
[C---:B------:R-:W-:Y:S01]  /*0160*/  LOP3.LUT R4, R6.reuse, 0xf, RZ, 0xc0, !PT ;  /* 0x0000000f06047812 */ /* 0x040fe200078ec0ff */
[----:B------:R-:W-:Y:S01]  /*0170*/  UMOV UR4, URZ ;  /* 0x000000ff00047c82 */ /* 0x000fe20008000000 */
[C---:B------:R-:W-:Y:S02]  /*0180*/  LOP3.LUT R8, R6.reuse, 0x7, RZ, 0xc0, !PT ;  /* 0x0000000706087812 */ /* 0x040fe400078ec0ff */
[----:B------:R-:W-:Y:S02]  /*0190*/  LOP3.LUT R10, R6, 0x3, RZ, 0xc0, !PT ;  /* 0x00000003060a7812 */ /* 0x000fe400078ec0ff */
[----:B------:R-:W-:Y:S02]  /*01a0*/  MOV R19, RZ ;  /* 0x000000ff00137202 */ /* 0x000fe40000000f00 */
[----:B------:R-:W-:-:S07]  /*01b0*/  IADD3 R12, PT, PT, -R9, RZ, RZ ;  /* 0x000000ff090c7210 */ /* 0x000fce0007ffe1ff */
.L_x_28:
[----:B------:R-:W1:Y:S01]  /*01c0*/  LDC R6, c[0x0][0x3a0] ;  /* 0x0000e800ff067b82 */ /* 0x000e620000000800 */
[----:B------:R-:W-:Y:S02]  /*01d0*/  IADD3 R18, PT, PT, R11, UR4, RZ ;  /* 0x000000040b127c10 */ /* 0x000fe4000fffe0ff */
[----:B------:R-:W-:-:S05]  /*01e0*/  MOV R13, RZ ;  /* 0x000000ff000d7202 */ /* 0x000fca0000000f00 */
[----:B------:R-:W2:Y:S01]  /*01f0*/  LDC R3, c[0x0][0x390] ;  /* 0x0000e400ff037b82 */ /* 0x000ea20000000800 */
[----:B-1----:R-:W-:Y:S01]  /*0200*/  ISETP.GE.U32.AND P1, PT, R6, 0x10, PT ;  /* 0x000000100600780c */ /* 0x002fe20003f26070 */
[----:B------:R-:W-:Y:S01]  /*0210*/  IMAD R15, R7, R6, UR4 ;  /* 0x00000004070f7e24 */ /* 0x000fe2000f8e0206 */
[----:B------:R-:W-:-:S03]  /*0220*/  UIADD3 UR4, UPT, UPT, UR4, 0x1, URZ ;  /* 0x0000000104047890 */ /* 0x000fc6000fffe0ff */
[----:B------:R-:W-:-:S03]  /*0230*/  IMAD R2, R15, R6, RZ ;  /* 0x000000060f027224 */ /* 0x000fc600078e02ff */
[----:B------:R-:W-:Y:S01]  /*0240*/  ISETP.NE.AND P0, PT, R6, UR4, PT ;  /* 0x0000000406007c0c */ /* 0x000fe2000bf05270 */
[----:B--2---:R-:W-:-:S04]  /*0250*/  IMAD R18, R18, R3, R0 ;  /* 0x0000000312127224 */ /* 0x004fc800078e0200 */
[----:B------:R-:W-:Y:S08]  /*0260*/  @!P1 BRA `(.L_x_23) ;  /* 0x0000000000f49947 */ /* 0x000ff00003800000 */
[----:B------:R-:W-:Y:S02]  /*0270*/  MOV R21, R2 ;  /* 0x0000000200157202 */ /* 0x000fe40000000f00 */
[----:B------:R-:W-:Y:S02]  /*0280*/  MOV R23, R18 ;  /* 0x0000001200177202 */ /* 0x000fe40000000f00 */
[----:B------:R-:W-:-:S07]  /*0290*/  MOV R13, R12 ;  /* 0x0000000c000d7202 */ /* 0x000fce0000000f00 */
.L_x_24:
[----:B------:R-:W1:Y:S08]  /*02a0*/  LDC.64 R16, c[0x0][0x380] ;  /* 0x0000e000ff107b82 */ /* 0x000e700000000a00 */
[----:B------:R-:W2:Y:S01]  /*02b0*/  LDC.64 R14, c[0x0][0x398] ;  /* 0x0000e600ff0e7b82 */ /* 0x000ea20000000a00 */
[----:B-1----:R-:W-:-:S05]  /*02c0*/  IMAD.WIDE R16, R23, 0x4, R16 ;  /* 0x0000000417107825 */ /* 0x002fca00078e0210 */
[----:B0-----:R-:W3:Y:S01]  /*02d0*/  LDG.E R20, desc[UR6][R16.64] ;  /* 0x0000000610147981 */ /* 0x001ee2000c1e1900 */
[----:B--2---:R-:W-:-:S03]  /*02e0*/  IMAD.WIDE R14, R21, 0x4, R14 ;  /* 0x00000004150e7825 */ /* 0x004fc600078e020e */
[----:B------:R-:W2:Y:S04]  /*02f0*/  LDG.E R25, desc[UR6][R16.64+0x4] ;  /* 0x0000040610197981 */ /* 0x000ea8000c1e1900 */
[----:B------:R-:W3:Y:S04]  /*0300*/  LDG.E R22, desc[UR6][R14.64] ;  /* 0x000000060e167981 */ /* 0x000ee8000c1e1900 */
[----:B------:R-:W2:Y:S04]  /*0310*/  LDG.E R24, desc[UR6][R14.64+0x4] ;  /* 0x000004060e187981 */ /* 0x000ea8000c1e1900 */
[----:B------:R-:W4:Y:S04]  /*0320*/  LDG.E R26, desc[UR6][R14.64+0x34] ;  /* 0x000034060e1a7981 */ /* 0x000f28000c1e1900 */
[----:B------:R-:W5:Y:S04]  /*0330*/  LDG.E R28, desc[UR6][R14.64+0x38] ;  /* 0x000038060e1c7981 */ /* 0x000f68000c1e1900 */
[----:B------:R-:W5:Y:S01]  /*0340*/  LDG.E R29, desc[UR6][R14.64+0x3c] ;  /* 0x00003c060e1d7981 */ /* 0x000f62000c1e1900 */
[----:B---3--:R-:W-:-:S03]  /*0350*/  FFMA R20, R20, R22, R19 ;  /* 0x0000001614147223 */ /* 0x008fc60000000013 */
[----:B------:R-:W3:Y:S04]  /*0360*/  LDG.E R19, desc[UR6][R16.64+0x8] ;  /* 0x0000080610137981 */ /* 0x000ee8000c1e1900 */
[----:B------:R-:W3:Y:S01]  /*0370*/  LDG.E R22, desc[UR6][R14.64+0x8] ;  /* 0x000008060e167981 */ /* 0x000ee2000c1e1900 */
[----:B--2---:R-:W-:-:S03]  /*0380*/  FFMA R20, R25, R24, R20 ;  /* 0x0000001819147223 */ /* 0x004fc60000000014 */
[----:B------:R-:W2:Y:S04]  /*0390*/  LDG.E R24, desc[UR6][R16.64+0xc] ;  /* 0x00000c0610187981 */ /* 0x000ea8000c1e1900 */
[----:B------:R-:W2:Y:S01]  /*03a0*/  LDG.E R25, desc[UR6][R14.64+0xc] ;  /* 0x00000c060e197981 */ /* 0x000ea2000c1e1900 */
        /* <DEDUP_REMOVED lines=28> */
[----:B------:R-:W4:Y:S04]  /*0570*/  LDG.E R25, desc[UR6][R16.64+0x34] ;  /* 0x0000340610197981 */ /* 0x000f28000c1e1900 */
[----:B------:R-:W5:Y:S04]  /*0580*/  LDG.E R22, desc[UR6][R16.64+0x38] ;  /* 0x0000380610167981 */ /* 0x000f68000c1e1900 */
[----:B------:R-:W2:Y:S01]  /*0590*/  LDG.E R24, desc[UR6][R16.64+0x3c] ;  /* 0x00003c0610187981 */ /* 0x000ea2000c1e1900 */
[----:B------:R-:W-:-:S04]  /*05a0*/  IADD3 R13, PT, PT, R13, 0x10, RZ ;  /* 0x000000100d0d7810 */ /* 0x000fc80007ffe0ff */
[----:B------:R-:W-:Y:S02]  /*05b0*/  ISETP.NE.AND P1, PT, R13, RZ, PT ;  /* 0x000000ff0d00720c */ /* 0x000fe40003f25270 */
[----:B------:R-:W-:Y:S02]  /*05c0*/  IADD3 R23, PT, PT, R23, 0x10, RZ ;  /* 0x0000001017177810 */ /* 0x000fe40007ffe0ff */
[----:B------:R-:W-:Y:S01]  /*05d0*/  IADD3 R21, PT, PT, R21, 0x10, RZ ;  /* 0x0000001015157810 */ /* 0x000fe20007ffe0ff */
[----:B---3--:R-:W-:-:S04]  /*05e0*/  FFMA R20, R20, R19, R27 ;  /* 0x0000001314147223 */ /* 0x008fc8000000001b */
[----:B----4-:R-:W-:-:S04]  /*05f0*/  FFMA R25, R25, R26, R20 ;  /* 0x0000001a19197223 */ /* 0x010fc80000000014 */
[----:B-----5:R-:W-:-:S04]  /*0600*/  FFMA R25, R22, R28, R25 ;  /* 0x0000001c16197223 */ /* 0x020fc80000000019 */
[----:B--2---:R-:W-:Y:S01]  /*0610*/  FFMA R19, R24, R29, R25 ;  /* 0x0000001d18137223 */ /* 0x004fe20000000019 */
[----:B------:R-:W-:Y:S06]  /*0620*/  @P1 BRA `(.L_x_24) ;  /* 0xfffffffc001c1947 */ /* 0x000fec000383ffff */
[----:B------:R-:W-:-:S07]  /*0630*/  MOV R13, R9 ;  /* 0x00000009000d7202 */ /* 0x000fce0000000f00 */
.L_x_23:
[----:B------:R-:W-:-:S13]  /*0640*/  ISETP.NE.AND P1, PT, R4, RZ, PT ;  /* 0x000000ff0400720c */ /* 0x000fda0003f25270 */
[----:B------:R-:W-:Y:S05]  /*0650*/  @!P1 BRA `(.L_x_25) ;  /* 0x0000000400389947 */ /* 0x000fea0003800000 */
[----:B------:R-:W-:Y:S02]  /*0660*/  IADD3 R14, PT, PT, R4, -0x1, RZ ;  /* 0xffffffff040e7810 */ /* 0x000fe40007ffe0ff */
[----:B------:R-:W-:Y:S02]  /*0670*/  ISETP.NE.AND P2, PT, R8, RZ, PT ;  /* 0x000000ff0800720c */ /* 0x000fe40003f45270 */
[----:B------:R-:W-:-:S13]  /*0680*/  ISETP.GE.U32.AND P1, PT, R14, 0x7, PT ;  /* 0x000000070e00780c */ /* 0x000fda0003f26070 */
[----:B------:R-:W-:Y:S05]  /*0690*/  @!P1 BRA `(.L_x_26) ;  /* 0x00000000007c9947 */ /* 0x000fea0003800000 */
[----:B------:R-:W1:Y:S01]  /*06a0*/  LDC.64 R16, c[0x0][0x380] ;  /* 0x0000e000ff107b82 */ /* 0x000e620000000a00 */
[-C--:B------:R-:W-:Y:S02]  /*06b0*/  IADD3 R21, PT, PT, R18, R13.reuse, RZ ;  /* 0x0000000d12157210 */ /* 0x080fe40007ffe0ff */
[----:B------:R-:W-:-:S05]  /*06c0*/  IADD3 R23, PT, PT, R2, R13, RZ ;  /* 0x0000000d02177210 */ /* 0x000fca0007ffe0ff */
[----:B------:R-:W2:Y:S01]  /*06d0*/  LDC.64 R14, c[0x0][0x398] ;  /* 0x0000e600ff0e7b82 */ /* 0x000ea20000000a00 */
[----:B-1----:R-:W-:-:S05]  /*06e0*/  IMAD.WIDE R16, R21, 0x4, R16 ;  /* 0x0000000415107825 */ /* 0x002fca00078e0210 */
[----:B0-----:R-:W3:Y:S01]  /*06f0*/  LDG.E R20, desc[UR6][R16.64] ;  /* 0x0000000610147981 */ /* 0x001ee2000c1e1900 */
[----:B--2---:R-:W-:-:S03]  /*0700*/  IMAD.WIDE R14, R23, 0x4, R14 ;  /* 0x00000004170e7825 */ /* 0x004fc600078e020e */
[----:B------:R-:W2:Y:S04]  /*0710*/  LDG.E R25, desc[UR6][R16.64+0x8] ;  /* 0x0000080610197981 */ /* 0x000ea8000c1e1900 */
[----:B------:R-:W3:Y:S04]  /*0720*/  LDG.E R21, desc[UR6][R14.64] ;  /* 0x000000060e157981 */ /* 0x000ee8000c1e1900 */
[----:B------:R-:W4:Y:S04]  /*0730*/  LDG.E R23, desc[UR6][R16.64+0x4] ;  /* 0x0000040610177981 */ /* 0x000f28000c1e1900 */
[----:B------:R-:W4:Y:S04]  /*0740*/  LDG.E R22, desc[UR6][R14.64+0x4] ;  /* 0x000004060e167981 */ /* 0x000f28000c1e1900 */
[----:B------:R-:W2:Y:S04]  /*0750*/  LDG.E R24, desc[UR6][R14.64+0x8] ;  /* 0x000008060e187981 */ /* 0x000ea8000c1e1900 */
[----:B------:R-:W5:Y:S04]  /*0760*/  LDG.E R26, desc[UR6][R14.64+0x10] ;  /* 0x000010060e1a7981 */ /* 0x000f68000c1e1900 */
[----:B------:R-:W5:Y:S04]  /*0770*/  LDG.E R27, desc[UR6][R14.64+0x14] ;  /* 0x000014060e1b7981 */ /* 0x000f68000c1e1900 */
[----:B------:R-:W5:Y:S01]  /*0780*/  LDG.E R29, desc[UR6][R14.64+0x1c] ;  /* 0x00001c060e1d7981 */ /* 0x000f62000c1e1900 */
[----:B---3--:R-:W-:-:S03]  /*0790*/  FFMA R20, R20, R21, R19 ;  /* 0x0000001514147223 */ /* 0x008fc60000000013 */
[----:B------:R-:W3:Y:S04]  /*07a0*/  LDG.E R19, desc[UR6][R16.64+0xc] ;  /* 0x00000c0610137981 */ /* 0x000ee8000c1e1900 */
[----:B------:R-:W5:Y:S01]  /*07b0*/  LDG.E R21, desc[UR6][R16.64+0x18] ;  /* 0x0000180610157981 */ /* 0x000f62000c1e1900 */
[----:B----4-:R-:W-:-:S03]  /*07c0*/  FFMA R22, R23, R22, R20 ;  /* 0x0000001617167223 */ /* 0x010fc60000000014 */
[----:B------:R-:W3:Y:S01]  /*07d0*/  LDG.E R20, desc[UR6][R14.64+0xc] ;  /* 0x00000c060e147981 */ /* 0x000ee2000c1e1900 */
[----:B--2---:R-:W-:-:S03]  /*07e0*/  FFMA R28, R25, R24, R22 ;  /* 0x00000018191c7223 */ /* 0x004fc60000000016 */
[----:B------:R-:W5:Y:S04]  /*07f0*/  LDG.E R25, desc[UR6][R16.64+0x10] ;  /* 0x0000100610197981 */ /* 0x000f68000c1e1900 */
[----:B------:R-:W2:Y:S04]  /*0800*/  LDG.E R22, desc[UR6][R16.64+0x14] ;  /* 0x0000140610167981 */ /* 0x000ea8000c1e1900 */
[----:B------:R-:W4:Y:S04]  /*0810*/  LDG.E R24, desc[UR6][R14.64+0x18] ;  /* 0x000018060e187981 */ /* 0x000f28000c1e1900 */
[----:B------:R-:W4:Y:S01]  /*0820*/  LDG.E R23, desc[UR6][R16.64+0x1c] ;  /* 0x00001c0610177981 */ /* 0x000f22000c1e1900 */
[----:B------:R-:W-:Y:S01]  /*0830*/  IADD3 R13, PT, PT, R13, 0x8, RZ ;  /* 0x000000080d0d7810 */ /* 0x000fe20007ffe0ff */
[----:B---3--:R-:W-:-:S04]  /*0840*/  FFMA R20, R19, R20, R28 ;  /* 0x0000001413147223 */ /* 0x008fc8000000001c */
[----:B-----5:R-:W-:-:S04]  /*0850*/  FFMA R25, R25, R26, R20 ;  /* 0x0000001a19197223 */ /* 0x020fc80000000014 */
[----:B--2---:R-:W-:-:S04]  /*0860*/  FFMA R22, R22, R27, R25 ;  /* 0x0000001b16167223 */ /* 0x004fc80000000019 */
[----:B----4-:R-:W-:-:S04]  /*0870*/  FFMA R22, R21, R24, R22 ;  /* 0x0000001815167223 */ /* 0x010fc80000000016 */
[----:B------:R-:W-:-:S07]  /*0880*/  FFMA R19, R23, R29, R22 ;  /* 0x0000001d17137223 */ /* 0x000fce0000000016 */
.L_x_26:
        /* <DEDUP_REMOVED lines=18> */
[----:B------:R-:W5:Y:S01]  /*09b0*/  LDG.E R26, desc[UR6][R14.64+0xc] ;  /* 0x00000c060e1a7981 */ /* 0x000f62000c1e1900 */
[----:B------:R-:W-:Y:S01]  /*09c0*/  IADD3 R13, PT, PT, R13, 0x4, RZ ;  /* 0x000000040d0d7810 */ /* 0x000fe20007ffe0ff */
[----:B---3--:R-:W-:-:S04]  /*09d0*/  FFMA R20, R20, R21, R19 ;  /* 0x0000001514147223 */ /* 0x008fc80000000013 */
[----:B----4-:R-:W-:-:S04]  /*09e0*/  FFMA R20, R23, R22, R20 ;  /* 0x0000001617147223 */ /* 0x010fc80000000014 */
[----:B--2---:R-:W-:-:S04]  /*09f0*/  FFMA R20, R25, R24, R20 ;  /* 0x0000001819147223 */ /* 0x004fc80000000014 */
[----:B-----5:R-:W-:-:S07]  /*0a00*/  FFMA R19, R27, R26, R20 ;  /* 0x0000001a1b137223 */ /* 0x020fce0000000014 */
.L_x_27:
[----:B------:R-:W-:Y:S05]  /*0a10*/  @!P2 BRA `(.L_x_25) ;  /* 0x000000000048a947 */ /* 0x000fea0003800000 */
[----:B------:R-:W1:Y:S01]  /*0a20*/  LDC.64 R14, c[0x0][0x380] ;  /* 0x0000e000ff0e7b82 */ /* 0x000e620000000a00 */
[-C--:B------:R-:W-:Y:S02]  /*0a30*/  IADD3 R21, PT, PT, R18, R13.reuse, RZ ;  /* 0x0000000d12157210 */ /* 0x080fe40007ffe0ff */
[----:B------:R-:W-:-:S05]  /*0a40*/  IADD3 R13, PT, PT, R2, R13, RZ ;  /* 0x0000000d020d7210 */ /* 0x000fca0007ffe0ff */
[----:B------:R-:W2:Y:S01]  /*0a50*/  LDC.64 R16, c[0x0][0x398] ;  /* 0x0000e600ff107b82 */ /* 0x000ea20000000a00 */
[----:B-1----:R-:W-:-:S05]  /*0a60*/  IMAD.WIDE R14, R21, 0x4, R14 ;  /* 0x00000004150e7825 */ /* 0x002fca00078e020e */
[----:B0-----:R-:W3:Y:S01]  /*0a70*/  LDG.E R2, desc[UR6][R14.64] ;  /* 0x000000060e027981 */ /* 0x001ee2000c1e1900 */
[----:B--2---:R-:W-:-:S05]  /*0a80*/  IMAD.WIDE R16, R13, 0x4, R16 ;  /* 0x000000040d107825 */ /* 0x004fca00078e0210 */
[----:B------:R-:W3:Y:S01]  /*0a90*/  LDG.E R13, desc[UR6][R16.64] ;  /* 0x00000006100d7981 */ /* 0x000ee2000c1e1900 */
[----:B------:R-:W-:Y:S01]  /*0aa0*/  ISETP.NE.AND P1, PT, R10, 0x1, PT ;  /* 0x000000010a00780c */ /* 0x000fe20003f25270 */
[----:B---3--:R-:W-:-:S12]  /*0ab0*/  FFMA R19, R2, R13, R19 ;  /* 0x0000000d02137223 */ /* 0x008fd80000000013 */
[----:B------:R-:W-:Y:S05]  /*0ac0*/  @!P1 BRA `(.L_x_25) ;  /* 0x00000000001c9947 */ /* 0x000fea0003800000 */
[----:B------:R-:W-:Y:S01]  /*0ad0*/  ISETP.NE.AND P1, PT, R10, 0x2, PT ;  /* 0x000000020a00780c */ /* 0x000fe20003f25270 */
[----:B------:R-:W2:Y:S04]  /*0ae0*/  LDG.E R2, desc[UR6][R14.64+0x4] ;  /* 0x000004060e027981 */ /* 0x000ea8000c1e1900 */
[----:B------:R-:W2:Y:S08]  /*0af0*/  LDG.E R13, desc[UR6][R16.64+0x4] ;  /* 0x00000406100d7981 */ /* 0x000eb0000c1e1900 */
[----:B------:R-:W3:Y:S04]  /*0b00*/  @P1 LDG.E R18, desc[UR6][R14.64+0x8] ;  /* 0x000008060e121981 */ /* 0x000ee8000c1e1900 */
[----:B------:R-:W3:Y:S01]  /*0b10*/  @P1 LDG.E R20, desc[UR6][R16.64+0x8] ;  /* 0x0000080610141981 */ /* 0x000ee2000c1e1900 */
[----:B--2---:R-:W-:-:S04]  /*0b20*/  FFMA R19, R2, R13, R19 ;  /* 0x0000000d02137223 */ /* 0x004fc80000000013 */
[----:B---3--:R-:W-:-:S07]  /*0b30*/  @P1 FFMA R19, R18, R20, R19 ;  /* 0x0000001412131223 */ /* 0x008fce0000000013 */
.L_x_25:
[----:B------:R-:W-:Y:S05]  /*0b40*/  @P0 BRA `(.L_x_28) ;  /* 0xfffffff4009c0947 */ /* 0x000fea000383ffff */
.L_x_22:
[----:B------:R-:W1:Y:S01]  /*0b50*/  LDCU UR4, c[0x0][0x3b8] ;  /* 0x00007700ff0477ac */ /* 0x000e620008000800 */
[----:B------:R-:W-:Y:S01]  /*0b60*/  IADD3 R6, PT, PT, R3, 0x1, -R6 ;  /* 0x0000000103067810 */ /* 0x000fe20007ffe806 */
[----:B-1----:R-:W-:-:S09]  /*0b70*/  UISETP.NE.AND UP0, UPT, UR4, URZ, UPT ;  /* 0x000000ff0400728c */ /* 0x002fd2000bf05270 */
[----:B------:R-:W-:Y:S05]  /*0b80*/  BRA.U UP0, `(.L_x_29) ;  /* 0x0000000100247547 */ /* 0x000fea000b800000 */
[----:B------:R-:W1:Y:S01]  /*0b90*/  LDCU UR4, c[0x0][0x3a8] ;  /* 0x00007500ff0477ac */ /* 0x000e620008000800 */
[----:B------:R-:W2:Y:S01]  /*0ba0*/  LDC.64 R2, c[0x0][0x388] ;  /* 0x0000e200ff027b82 */ /* 0x000ea20000000a00 */
[----:B------:R-:W-:Y:S01]  /*0bb0*/  IMAD R0, R5, R6, R0 ;  /* 0x0000000605007224 */ /* 0x000fe200078e0200 */
[----:B------:R-:W1:Y:S02]  /*0bc0*/  LDCU UR5, c[0x0][0x3a4] ;  /* 0x00007480ff0577ac */ /* 0x000e640008000800 */
[----:B-1----:R-:W-:-:S06]  /*0bd0*/  UIMAD UR4, UR5, UR4, URZ ;  /* 0x00000004050472a4 */ /* 0x002fcc000f8e02ff */
[----:B------:R-:W-:-:S04]  /*0be0*/  IMAD R7, R0, UR4, R7 ;  /* 0x0000000400077c24 */ /* 0x000fc8000f8e0207 */
[----:B--2---:R-:W-:-:S05]  /*0bf0*/  IMAD.WIDE R2, R7, 0x4, R2 ;  /* 0x0000000407027825 */ /* 0x004fca00078e0202 */
[----:B0-----:R-:W-:Y:S01]  /*0c00*/  STG.E desc[UR6][R2.64], R19 ;  /* 0x0000001302007986 */ /* 0x001fe2000c101906 */
[----:B------:R-:W-:Y:S05]  /*0c10*/  EXIT ;  /* 0x000000000000794d */ /* 0x000fea0003800000 */
.L_x_29:
[----:B------:R-:W1:Y:S08]  /*0c20*/  LDC.64 R2, c[0x0][0x3b0] ;  /* 0x0000ec00ff027b82 */ /* 0x000e700000000a00 */
[----:B------:R-:W2:Y:S01]  /*0c30*/  LDC.64 R8, c[0x0][0x388] ;  /* 0x0000e200ff087b82 */ /* 0x000ea20000000a00 */
[----:B-1----:R-:W-:-:S06]  /*0c40*/  IMAD.WIDE R2, R7, 0x4, R2 ;  /* 0x0000000407027825 */ /* 0x002fcc00078e0202 */
[----:B0-----:R-:W3:Y:S01]  /*0c50*/  LDG.E R2, desc[UR6][R2.64] ;  /* 0x0000000602027981 */ /* 0x001ee2000c1e1900 */
[----:B------:R-:W-:-:S04]  /*0c60*/  IMAD R5, R7, R6, R5 ;  /* 0x0000000607057224 */ /* 0x000fc800078e0205 */
[----:B------:R-:W-:-:S04]  /*0c70*/  IMAD R5, R5, R6, R0 ;  /* 0x0000000605057224 */ /* 0x000fc800078e0200 */
[----:B--2---:R-:W-:-:S04]  /*0c80*/  IMAD.WIDE R4, R5, 0x4, R8 ;  /* 0x0000000405047825 */ /* 0x004fc800078e0208 */
[----:B---3--:R-:W-:-:S05]  /*0c90*/  FADD R19, R2, R19 ;  /* 0x0000001302137221 */ /* 0x008fca0000000000 */
[----:B------:R-:W-:Y:S01]  /*0ca0*/  STG.E desc[UR6][R4.64], R19 ;  /* 0x0000001304007986 */ /* 0x000fe2000c101906 */
[----:B------:R-:W-:Y:S05]  /*0cb0*/  EXIT ;  /* 0x000000000000794d */ /* 0x000fea0003800000 */
.L_x_30:
        /* <DEDUP_REMOVED lines=12> */
.L_x_34:


//--------------------- .nv.shared._Z9fc_kernelPfS_S_S_ii --------------------------
	.section	.nv.shared._Z9fc_kernelPfS_S_S_ii,"aw",@nobits
	.sectionflags	@""
	.align	4
.nv.shared._Z9fc_kernelPfS_S_S_ii:
	.zero		3024


//--------------------- .nv.shared.reserved.0     --------------------------
	.section	.nv.shared.reserved.0,"aw",@nobits
	.weak		__nv_reservedSMEM_offset_0_alias
	.size		__nv_reservedSMEM_offset_0_alias, 0, 64
	.other		__nv_reservedSMEM_offset_0_alias,@"STO_CUDA_RESERVED_SHARED STV_DEFAULT"
__nv_reservedSMEM_offset_0_alias:
	.zero		0
	.zero		64


//--------------------- .nv.constant0._Z9fc_kernelPfS_S_S_ii --------------------------
	.section	.nv.constant0._Z9fc_kernelPfS_S_S_ii,"a",@progbits
	.sectionflags	@""
	.align	4
.nv.constant0._Z9fc_kernelPfS_S_S_ii:
	.zero		936


//--------------------- .nv.constant0._Z14maxpool_kernelPfS_iiii --------------------------
	.section	.nv.constant0._Z14maxpool_kernelPfS_iiii,"a",@progbits
	.sectionflags	@""
	.align	4
.nv.constant0._Z14maxpool_kernelPfS_iiii:
	.zero		928


//--------------------- .nv.constant0._Z14conv_kernel_p2PfS_iiiS_ --------------------------
	.section	.nv.constant0._Z14conv_kernel_p2PfS_iiiS_,"a",@progbits
	.sectionflags	@""
	.align	4
.nv.constant0._Z14conv_kernel_p2PfS_iiiS_:
	.zero		936


//--------------------- .nv.constant0._Z14conv_kernel_p1PfS_iS_iiiS_i --------------------------
	.section	.nv.constant0._Z14conv_kernel_p1PfS_iS_iiiS_i,"a",@progbits
	.sectionflags	@""
	.align	4
.nv.constant0._Z14conv_kernel_p1PfS_iS_iiiS_i:
	.zero		956


//--------------------- SYMBOLS --------------------------

	.type		.nv.reservedSmem.offset0,@object
	.size		.nv.reservedSmem.offset0,0x4
	.type		.nv.reservedSmem.cap,@object
	.size		.nv.reservedSmem.cap,0x4
